//
// Generated by NVIDIA NVVM Compiler
//
// Compiler Build ID: CL-36424714
// Cuda compilation tools, release 13.0, V13.0.88
// Based on NVVM 20.0.0
//

.version 9.0
.target sm_100
.address_size 64

	// .globl	_Z28similarityMatrixAndTransposePKfS0_iiiPfS1_

.visible .entry _Z28similarityMatrixAndTransposePKfS0_iiiPfS1_(
	.param .u64 .ptr .align 1 _Z28similarityMatrixAndTransposePKfS0_iiiPfS1__param_0,
	.param .u64 .ptr .align 1 _Z28similarityMatrixAndTransposePKfS0_iiiPfS1__param_1,
	.param .u32 _Z28similarityMatrixAndTransposePKfS0_iiiPfS1__param_2,
	.param .u32 _Z28similarityMatrixAndTransposePKfS0_iiiPfS1__param_3,
	.param .u32 _Z28similarityMatrixAndTransposePKfS0_iiiPfS1__param_4,
	.param .u64 .ptr .align 1 _Z28similarityMatrixAndTransposePKfS0_iiiPfS1__param_5,
	.param .u64 .ptr .align 1 _Z28similarityMatrixAndTransposePKfS0_iiiPfS1__param_6
)
{
	.reg .pred 	%p<13>;
	.reg .b32 	%r<51>;
	.reg .b32 	%f<112>;
	.reg .b64 	%rd<47>;

	ld.param.u64 	%rd12, [_Z28similarityMatrixAndTransposePKfS0_iiiPfS1__param_0];
	ld.param.u64 	%rd13, [_Z28similarityMatrixAndTransposePKfS0_iiiPfS1__param_1];
	ld.param.u32 	%r25, [_Z28similarityMatrixAndTransposePKfS0_iiiPfS1__param_2];
	ld.param.u32 	%r28, [_Z28similarityMatrixAndTransposePKfS0_iiiPfS1__param_3];
	ld.param.u32 	%r27, [_Z28similarityMatrixAndTransposePKfS0_iiiPfS1__param_4];
	ld.param.u64 	%rd10, [_Z28similarityMatrixAndTransposePKfS0_iiiPfS1__param_5];
	ld.param.u64 	%rd11, [_Z28similarityMatrixAndTransposePKfS0_iiiPfS1__param_6];
	cvta.to.global.u64 	%rd1, %rd13;
	cvta.to.global.u64 	%rd2, %rd12;
	mov.u32 	%r29, %tid.x;
	mov.u32 	%r30, %ctaid.x;
	mov.u32 	%r31, %ntid.x;
	mad.lo.s32 	%r1, %r30, %r31, %r29;
	mov.u32 	%r32, %tid.y;
	mov.u32 	%r33, %ctaid.y;
	mov.u32 	%r34, %ntid.y;
	mad.lo.s32 	%r35, %r33, %r34, %r32;
	setp.ge.s32 	%p1, %r1, %r25;
	setp.ge.s32 	%p2, %r35, %r28;
	or.pred  	%p3, %p1, %p2;
	@%p3 bra 	$L__BB0_15;
	setp.lt.s32 	%p4, %r27, 1;
	mov.f32 	%f111, 0f00000000;
	@%p4 bra 	$L__BB0_14;
	mul.lo.s32 	%r3, %r27, %r1;
	mul.lo.s32 	%r4, %r27, %r35;
	and.b32  	%r5, %r27, 15;
	setp.lt.u32 	%p5, %r27, 16;
	mov.f32 	%f111, 0f00000000;
	mov.b32 	%r47, 0;
	@%p5 bra 	$L__BB0_5;
	and.b32  	%r47, %r27, 2147483632;
	neg.s32 	%r45, %r47;
	add.s64 	%rd3, %rd2, 32;
	mul.wide.u32 	%rd14, %r4, 4;
	add.s64 	%rd15, %rd14, %rd1;
	add.s64 	%rd45, %rd15, 32;
	mov.f32 	%f111, 0f00000000;
	mov.u32 	%r44, %r3;
$L__BB0_4:
	.pragma "nounroll";
	mul.wide.s32 	%rd16, %r44, 4;
	add.s64 	%rd17, %rd3, %rd16;
	ld.global.f32 	%f18, [%rd17+-32];
	ld.global.f32 	%f19, [%rd45+-32];
	fma.rn.f32 	%f20, %f18, %f19, %f111;
	ld.global.f32 	%f21, [%rd17+-28];
	ld.global.f32 	%f22, [%rd45+-28];
	fma.rn.f32 	%f23, %f21, %f22, %f20;
	ld.global.f32 	%f24, [%rd17+-24];
	ld.global.f32 	%f25, [%rd45+-24];
	fma.rn.f32 	%f26, %f24, %f25, %f23;
	ld.global.f32 	%f27, [%rd17+-20];
	ld.global.f32 	%f28, [%rd45+-20];
	fma.rn.f32 	%f29, %f27, %f28, %f26;
	ld.global.f32 	%f30, [%rd17+-16];
	ld.global.f32 	%f31, [%rd45+-16];
	fma.rn.f32 	%f32, %f30, %f31, %f29;
	ld.global.f32 	%f33, [%rd17+-12];
	ld.global.f32 	%f34, [%rd45+-12];
	fma.rn.f32 	%f35, %f33, %f34, %f32;
	ld.global.f32 	%f36, [%rd17+-8];
	ld.global.f32 	%f37, [%rd45+-8];
	fma.rn.f32 	%f38, %f36, %f37, %f35;
	ld.global.f32 	%f39, [%rd17+-4];
	ld.global.f32 	%f40, [%rd45+-4];
	fma.rn.f32 	%f41, %f39, %f40, %f38;
	ld.global.f32 	%f42, [%rd17];
	ld.global.f32 	%f43, [%rd45];
	fma.rn.f32 	%f44, %f42, %f43, %f41;
	ld.global.f32 	%f45, [%rd17+4];
	ld.global.f32 	%f46, [%rd45+4];
	fma.rn.f32 	%f47, %f45, %f46, %f44;
	ld.global.f32 	%f48, [%rd17+8];
	ld.global.f32 	%f49, [%rd45+8];
	fma.rn.f32 	%f50, %f48, %f49, %f47;
	ld.global.f32 	%f51, [%rd17+12];
	ld.global.f32 	%f52, [%rd45+12];
	fma.rn.f32 	%f53, %f51, %f52, %f50;
	ld.global.f32 	%f54, [%rd17+16];
	ld.global.f32 	%f55, [%rd45+16];
	fma.rn.f32 	%f56, %f54, %f55, %f53;
	ld.global.f32 	%f57, [%rd17+20];
	ld.global.f32 	%f58, [%rd45+20];
	fma.rn.f32 	%f59, %f57, %f58, %f56;
	ld.global.f32 	%f60, [%rd17+24];
	ld.global.f32 	%f61, [%rd45+24];
	fma.rn.f32 	%f62, %f60, %f61, %f59;
	ld.global.f32 	%f63, [%rd17+28];
	ld.global.f32 	%f64, [%rd45+28];
	fma.rn.f32 	%f111, %f63, %f64, %f62;
	add.s32 	%r45, %r45, 16;
	add.s32 	%r44, %r44, 16;
	add.s64 	%rd45, %rd45, 64;
	setp.ne.s32 	%p6, %r45, 0;
	@%p6 bra 	$L__BB0_4;
$L__BB0_5:
	setp.eq.s32 	%p7, %r5, 0;
	@%p7 bra 	$L__BB0_14;
	and.b32  	%r13, %r27, 7;
	setp.lt.u32 	%p8, %r5, 8;
	@%p8 bra 	$L__BB0_8;
	add.s32 	%r37, %r47, %r3;
	mul.wide.s32 	%rd18, %r37, 4;
	add.s64 	%rd19, %rd2, %rd18;
	ld.global.f32 	%f66, [%rd19];
	add.s32 	%r38, %r47, %r4;
	mul.wide.u32 	%rd20, %r38, 4;
	add.s64 	%rd21, %rd1, %rd20;
	ld.global.f32 	%f67, [%rd21];
	fma.rn.f32 	%f68, %f66, %f67, %f111;
	ld.global.f32 	%f69, [%rd19+4];
	cvt.u64.u32 	%rd22, %r4;
	cvt.u64.u32 	%rd23, %r47;
	add.s64 	%rd24, %rd23, %rd22;
	shl.b64 	%rd25, %rd24, 2;
	add.s64 	%rd26, %rd1, %rd25;
	ld.global.f32 	%f70, [%rd26+4];
	fma.rn.f32 	%f71, %f69, %f70, %f68;
	ld.global.f32 	%f72, [%rd19+8];
	ld.global.f32 	%f73, [%rd26+8];
	fma.rn.f32 	%f74, %f72, %f73, %f71;
	ld.global.f32 	%f75, [%rd19+12];
	ld.global.f32 	%f76, [%rd26+12];
	fma.rn.f32 	%f77, %f75, %f76, %f74;
	ld.global.f32 	%f78, [%rd19+16];
	ld.global.f32 	%f79, [%rd26+16];
	fma.rn.f32 	%f80, %f78, %f79, %f77;
	ld.global.f32 	%f81, [%rd19+20];
	ld.global.f32 	%f82, [%rd26+20];
	fma.rn.f32 	%f83, %f81, %f82, %f80;
	ld.global.f32 	%f84, [%rd19+24];
	ld.global.f32 	%f85, [%rd26+24];
	fma.rn.f32 	%f86, %f84, %f85, %f83;
	ld.global.f32 	%f87, [%rd19+28];
	ld.global.f32 	%f88, [%rd26+28];
	fma.rn.f32 	%f111, %f87, %f88, %f86;
	add.s32 	%r47, %r47, 8;
$L__BB0_8:
	setp.eq.s32 	%p9, %r13, 0;
	@%p9 bra 	$L__BB0_14;
	and.b32  	%r16, %r27, 3;
	setp.lt.u32 	%p10, %r13, 4;
	@%p10 bra 	$L__BB0_11;
	add.s32 	%r39, %r47, %r3;
	mul.wide.s32 	%rd27, %r39, 4;
	add.s64 	%rd28, %rd2, %rd27;
	ld.global.f32 	%f90, [%rd28];
	add.s32 	%r40, %r47, %r4;
	mul.wide.u32 	%rd29, %r40, 4;
	add.s64 	%rd30, %rd1, %rd29;
	ld.global.f32 	%f91, [%rd30];
	fma.rn.f32 	%f92, %f90, %f91, %f111;
	ld.global.f32 	%f93, [%rd28+4];
	cvt.u64.u32 	%rd31, %r4;
	cvt.u64.u32 	%rd32, %r47;
	add.s64 	%rd33, %rd32, %rd31;
	shl.b64 	%rd34, %rd33, 2;
	add.s64 	%rd35, %rd1, %rd34;
	ld.global.f32 	%f94, [%rd35+4];
	fma.rn.f32 	%f95, %f93, %f94, %f92;
	ld.global.f32 	%f96, [%rd28+8];
	ld.global.f32 	%f97, [%rd35+8];
	fma.rn.f32 	%f98, %f96, %f97, %f95;
	ld.global.f32 	%f99, [%rd28+12];
	ld.global.f32 	%f100, [%rd35+12];
	fma.rn.f32 	%f111, %f99, %f100, %f98;
	add.s32 	%r47, %r47, 4;
$L__BB0_11:
	setp.eq.s32 	%p11, %r16, 0;
	@%p11 bra 	$L__BB0_14;
	add.s32 	%r41, %r47, %r4;
	mul.wide.u32 	%rd36, %r41, 4;
	add.s64 	%rd46, %rd1, %rd36;
	add.s32 	%r50, %r47, %r3;
	neg.s32 	%r49, %r16;
$L__BB0_13:
	.pragma "nounroll";
	mul.wide.s32 	%rd37, %r50, 4;
	add.s64 	%rd38, %rd2, %rd37;
	ld.global.f32 	%f101, [%rd38];
	ld.global.f32 	%f102, [%rd46];
	fma.rn.f32 	%f111, %f101, %f102, %f111;
	add.s64 	%rd46, %rd46, 4;
	add.s32 	%r50, %r50, 1;
	add.s32 	%r49, %r49, 1;
	setp.ne.s32 	%p12, %r49, 0;
	@%p12 bra 	$L__BB0_13;
$L__BB0_14:
	mad.lo.s32 	%r42, %r28, %r1, %r35;
	cvta.to.global.u64 	%rd39, %rd10;
	mul.wide.s32 	%rd40, %r42, 4;
	add.s64 	%rd41, %rd39, %rd40;
	st.global.f32 	[%rd41], %f111;
	mad.lo.s32 	%r43, %r25, %r35, %r1;
	cvta.to.global.u64 	%rd42, %rd11;
	mul.wide.s32 	%rd43, %r43, 4;
	add.s64 	%rd44, %rd42, %rd43;
	st.global.f32 	[%rd44], %f111;
$L__BB0_15:
	ret;

}
	// .globl	_Z30similarityMatrixAndTransposeV2PKfS0_iiiPfS1_
.visible .entry _Z30similarityMatrixAndTransposeV2PKfS0_iiiPfS1_(
	.param .u64 .ptr .align 1 _Z30similarityMatrixAndTransposeV2PKfS0_iiiPfS1__param_0,
	.param .u64 .ptr .align 1 _Z30similarityMatrixAndTransposeV2PKfS0_iiiPfS1__param_1,
	.param .u32 _Z30similarityMatrixAndTransposeV2PKfS0_iiiPfS1__param_2,
	.param .u32 _Z30similarityMatrixAndTransposeV2PKfS0_iiiPfS1__param_3,
	.param .u32 _Z30similarityMatrixAndTransposeV2PKfS0_iiiPfS1__param_4,
	.param .u64 .ptr .align 1 _Z30similarityMatrixAndTransposeV2PKfS0_iiiPfS1__param_5,
	.param .u64 .ptr .align 1 _Z30similarityMatrixAndTransposeV2PKfS0_iiiPfS1__param_6
)
{
	.reg .pred 	%p<9>;
	.reg .b32 	%r<39>;
	.reg .b32 	%f<95>;
	.reg .b64 	%rd<38>;

	ld.param.u64 	%rd18, [_Z30similarityMatrixAndTransposeV2PKfS0_iiiPfS1__param_0];
	ld.param.u64 	%rd19, [_Z30similarityMatrixAndTransposeV2PKfS0_iiiPfS1__param_1];
	ld.param.u32 	%r15, [_Z30similarityMatrixAndTransposeV2PKfS0_iiiPfS1__param_2];
	ld.param.u32 	%r18, [_Z30similarityMatrixAndTransposeV2PKfS0_iiiPfS1__param_3];
	ld.param.u32 	%r17, [_Z30similarityMatrixAndTransposeV2PKfS0_iiiPfS1__param_4];
	ld.param.u64 	%rd16, [_Z30similarityMatrixAndTransposeV2PKfS0_iiiPfS1__param_5];
	ld.param.u64 	%rd17, [_Z30similarityMatrixAndTransposeV2PKfS0_iiiPfS1__param_6];
	cvta.to.global.u64 	%rd1, %rd19;
	cvta.to.global.u64 	%rd2, %rd18;
	mov.u32 	%r19, %tid.x;
	mov.u32 	%r20, %ctaid.x;
	mov.u32 	%r21, %ntid.x;
	mad.lo.s32 	%r1, %r20, %r21, %r19;
	mov.u32 	%r22, %tid.y;
	mov.u32 	%r23, %ctaid.y;
	mov.u32 	%r24, %ntid.y;
	mad.lo.s32 	%r25, %r23, %r24, %r22;
	setp.ge.s32 	%p1, %r1, %r15;
	setp.ge.s32 	%p2, %r25, %r18;
	or.pred  	%p3, %p1, %p2;
	@%p3 bra 	$L__BB1_9;
	mul.lo.s32 	%r3, %r17, %r25;
	setp.lt.s32 	%p4, %r17, 1;
	mov.f32 	%f94, 0f00000000;
	@%p4 bra 	$L__BB1_8;
	mul.lo.s32 	%r27, %r17, %r1;
	cvt.s64.s32 	%rd3, %r27;
	add.s32 	%r28, %r17, -1;
	shr.u32 	%r29, %r28, 2;
	add.s32 	%r4, %r29, 1;
	and.b32  	%r5, %r4, 3;
	setp.lt.u32 	%p5, %r17, 13;
	mov.f32 	%f94, 0f00000000;
	mov.b32 	%r37, 0;
	@%p5 bra 	$L__BB1_5;
	and.b32  	%r31, %r4, 2147483644;
	neg.s32 	%r35, %r31;
	shl.b64 	%rd20, %rd3, 2;
	add.s64 	%rd21, %rd20, %rd2;
	add.s64 	%rd35, %rd21, 32;
	mul.wide.u32 	%rd22, %r3, 4;
	add.s64 	%rd23, %rd22, %rd1;
	add.s64 	%rd34, %rd23, 32;
	mov.f32 	%f94, 0f00000000;
	mov.b32 	%r37, 0;
$L__BB1_4:
	.pragma "nounroll";
	ld.global.v4.f32 	{%f12, %f13, %f14, %f15}, [%rd35+-32];
	ld.global.v4.f32 	{%f16, %f17, %f18, %f19}, [%rd34+-32];
	fma.rn.f32 	%f20, %f12, %f16, 0f00000000;
	add.f32 	%f21, %f94, %f20;
	fma.rn.f32 	%f22, %f13, %f17, 0f00000000;
	add.f32 	%f23, %f21, %f22;
	fma.rn.f32 	%f24, %f14, %f18, 0f00000000;
	add.f32 	%f25, %f23, %f24;
	fma.rn.f32 	%f26, %f15, %f19, 0f00000000;
	add.f32 	%f27, %f25, %f26;
	ld.global.v4.f32 	{%f28, %f29, %f30, %f31}, [%rd35+-16];
	ld.global.v4.f32 	{%f32, %f33, %f34, %f35}, [%rd34+-16];
	fma.rn.f32 	%f36, %f28, %f32, 0f00000000;
	add.f32 	%f37, %f27, %f36;
	fma.rn.f32 	%f38, %f29, %f33, 0f00000000;
	add.f32 	%f39, %f37, %f38;
	fma.rn.f32 	%f40, %f30, %f34, 0f00000000;
	add.f32 	%f41, %f39, %f40;
	fma.rn.f32 	%f42, %f31, %f35, 0f00000000;
	add.f32 	%f43, %f41, %f42;
	ld.global.v4.f32 	{%f44, %f45, %f46, %f47}, [%rd35];
	ld.global.v4.f32 	{%f48, %f49, %f50, %f51}, [%rd34];
	fma.rn.f32 	%f52, %f44, %f48, 0f00000000;
	add.f32 	%f53, %f43, %f52;
	fma.rn.f32 	%f54, %f45, %f49, 0f00000000;
	add.f32 	%f55, %f53, %f54;
	fma.rn.f32 	%f56, %f46, %f50, 0f00000000;
	add.f32 	%f57, %f55, %f56;
	fma.rn.f32 	%f58, %f47, %f51, 0f00000000;
	add.f32 	%f59, %f57, %f58;
	ld.global.v4.f32 	{%f60, %f61, %f62, %f63}, [%rd35+16];
	ld.global.v4.f32 	{%f64, %f65, %f66, %f67}, [%rd34+16];
	fma.rn.f32 	%f68, %f60, %f64, 0f00000000;
	add.f32 	%f69, %f59, %f68;
	fma.rn.f32 	%f70, %f61, %f65, 0f00000000;
	add.f32 	%f71, %f69, %f70;
	fma.rn.f32 	%f72, %f62, %f66, 0f00000000;
	add.f32 	%f73, %f71, %f72;
	fma.rn.f32 	%f74, %f63, %f67, 0f00000000;
	add.f32 	%f94, %f73, %f74;
	add.s32 	%r37, %r37, 16;
	add.s32 	%r35, %r35, 4;
	add.s64 	%rd35, %rd35, 64;
	add.s64 	%rd34, %rd34, 64;
	setp.ne.s32 	%p6, %r35, 0;
	@%p6 bra 	$L__BB1_4;
$L__BB1_5:
	setp.eq.s32 	%p7, %r5, 0;
	@%p7 bra 	$L__BB1_8;
	add.s32 	%r32, %r37, %r3;
	mul.wide.u32 	%rd24, %r32, 4;
	add.s64 	%rd37, %rd1, %rd24;
	cvt.u64.u32 	%rd25, %r37;
	add.s64 	%rd26, %rd3, %rd25;
	shl.b64 	%rd27, %rd26, 2;
	add.s64 	%rd36, %rd2, %rd27;
	neg.s32 	%r38, %r5;
$L__BB1_7:
	.pragma "nounroll";
	ld.global.v4.f32 	{%f75, %f76, %f77, %f78}, [%rd36];
	ld.global.v4.f32 	{%f79, %f80, %f81, %f82}, [%rd37];
	fma.rn.f32 	%f83, %f75, %f79, 0f00000000;
	add.f32 	%f84, %f94, %f83;
	fma.rn.f32 	%f85, %f76, %f80, 0f00000000;
	add.f32 	%f86, %f84, %f85;
	fma.rn.f32 	%f87, %f77, %f81, 0f00000000;
	add.f32 	%f88, %f86, %f87;
	fma.rn.f32 	%f89, %f78, %f82, 0f00000000;
	add.f32 	%f94, %f88, %f89;
	add.s64 	%rd37, %rd37, 16;
	add.s64 	%rd36, %rd36, 16;
	add.s32 	%r38, %r38, 1;
	setp.ne.s32 	%p8, %r38, 0;
	@%p8 bra 	$L__BB1_7;
$L__BB1_8:
	mad.lo.s32 	%r33, %r18, %r1, %r25;
	cvta.to.global.u64 	%rd28, %rd16;
	mul.wide.s32 	%rd29, %r33, 4;
	add.s64 	%rd30, %rd28, %rd29;
	st.global.f32 	[%rd30], %f94;
	mad.lo.s32 	%r34, %r15, %r25, %r1;
	cvta.to.global.u64 	%rd31, %rd17;
	mul.wide.s32 	%rd32, %r34, 4;
	add.s64 	%rd33, %rd31, %rd32;
	st.global.f32 	[%rd33], %f94;
$L__BB1_9:
	ret;

}
	// .globl	_Z7find_nnPKfPiPfiif
.visible .entry _Z7find_nnPKfPiPfiif(
	.param .u64 .ptr .align 1 _Z7find_nnPKfPiPfiif_param_0,
	.param .u64 .ptr .align 1 _Z7find_nnPKfPiPfiif_param_1,
	.param .u64 .ptr .align 1 _Z7find_nnPKfPiPfiif_param_2,
	.param .u32 _Z7find_nnPKfPiPfiif_param_3,
	.param .u32 _Z7find_nnPKfPiPfiif_param_4,
	.param .f32 _Z7find_nnPKfPiPfiif_param_5
)
{
	.reg .pred 	%p<14>;
	.reg .b32 	%r<43>;
	.reg .b32 	%f<42>;
	.reg .b64 	%rd<14>;

	ld.param.u64 	%rd5, [_Z7find_nnPKfPiPfiif_param_0];
	ld.param.u64 	%rd3, [_Z7find_nnPKfPiPfiif_param_1];
	ld.param.u64 	%rd4, [_Z7find_nnPKfPiPfiif_param_2];
	ld.param.u32 	%r20, [_Z7find_nnPKfPiPfiif_param_3];
	ld.param.u32 	%r19, [_Z7find_nnPKfPiPfiif_param_4];
	ld.param.f32 	%f16, [_Z7find_nnPKfPiPfiif_param_5];
	cvta.to.global.u64 	%rd1, %rd5;
	mov.u32 	%r21, %tid.x;
	mov.u32 	%r22, %ctaid.x;
	mov.u32 	%r23, %ntid.x;
	mad.lo.s32 	%r1, %r22, %r23, %r21;
	setp.ge.s32 	%p1, %r1, %r20;
	@%p1 bra 	$L__BB2_16;
	setp.lt.s32 	%p2, %r19, 1;
	mov.b32 	%r42, -1;
	mov.f32 	%f40, 0fF149F2CA;
	mov.f32 	%f41, %f40;
	@%p2 bra 	$L__BB2_15;
	mul.lo.s32 	%r2, %r19, %r1;
	setp.eq.s32 	%p3, %r19, 1;
	mov.f32 	%f35, 0fF149F2CA;
	mov.b32 	%r36, -1;
	mov.b32 	%r40, 0;
	mov.f32 	%f31, %f35;
	@%p3 bra 	$L__BB2_11;
	and.b32  	%r40, %r19, 2147483646;
	neg.s32 	%r35, %r40;
	mov.f32 	%f35, 0fF149F2CA;
	mov.b32 	%r36, -1;
	mov.b32 	%r34, 1;
	mov.u32 	%r33, %r2;
$L__BB2_4:
	.pragma "nounroll";
	mov.f32 	%f1, %f35;
	add.s32 	%r37, %r34, -1;
	mul.wide.s32 	%rd6, %r33, 4;
	add.s64 	%rd2, %rd1, %rd6;
	ld.global.f32 	%f3, [%rd2];
	setp.gt.f32 	%p4, %f3, %f31;
	mov.f32 	%f35, %f3;
	mov.f32 	%f33, %f31;
	@%p4 bra 	$L__BB2_7;
	setp.leu.f32 	%p5, %f3, %f1;
	mov.f32 	%f35, %f31;
	mov.f32 	%f33, %f1;
	mov.u32 	%r37, %r36;
	@%p5 bra 	$L__BB2_7;
	mov.f32 	%f33, %f3;
$L__BB2_7:
	ld.global.f32 	%f6, [%rd2+4];
	setp.gt.f32 	%p6, %f6, %f35;
	mov.f32 	%f31, %f6;
	mov.u32 	%r36, %r34;
	@%p6 bra 	$L__BB2_10;
	setp.leu.f32 	%p7, %f6, %f33;
	mov.f32 	%f31, %f35;
	mov.f32 	%f35, %f33;
	mov.u32 	%r36, %r37;
	@%p7 bra 	$L__BB2_10;
	mov.f32 	%f35, %f6;
$L__BB2_10:
	add.s32 	%r35, %r35, 2;
	add.s32 	%r34, %r34, 2;
	add.s32 	%r33, %r33, 2;
	setp.ne.s32 	%p8, %r35, 0;
	@%p8 bra 	$L__BB2_4;
$L__BB2_11:
	and.b32  	%r30, %r19, 1;
	setp.eq.b32 	%p9, %r30, 1;
	not.pred 	%p10, %p9;
	mov.f32 	%f40, %f31;
	mov.f32 	%f41, %f35;
	mov.u32 	%r42, %r36;
	@%p10 bra 	$L__BB2_15;
	add.s32 	%r31, %r40, %r2;
	mul.wide.s32 	%rd7, %r31, 4;
	add.s64 	%rd8, %rd1, %rd7;
	ld.global.f32 	%f13, [%rd8];
	setp.gt.f32 	%p11, %f13, %f31;
	mov.f32 	%f40, %f13;
	mov.f32 	%f41, %f31;
	mov.u32 	%r42, %r40;
	@%p11 bra 	$L__BB2_15;
	setp.leu.f32 	%p12, %f13, %f35;
	mov.f32 	%f40, %f31;
	mov.f32 	%f41, %f35;
	mov.u32 	%r42, %r36;
	@%p12 bra 	$L__BB2_15;
	mov.f32 	%f40, %f31;
	mov.f32 	%f41, %f13;
	mov.u32 	%r42, %r36;
$L__BB2_15:
	mov.f32 	%f21, 0f3F800000;
	sub.f32 	%f22, %f21, %f40;
	add.f32 	%f23, %f22, %f22;
	sub.f32 	%f24, %f21, %f41;
	add.f32 	%f25, %f24, %f24;
	mul.f32 	%f26, %f16, %f25;
	setp.le.f32 	%p13, %f23, %f26;
	selp.b32 	%r32, %r42, -1, %p13;
	cvta.to.global.u64 	%rd9, %rd3;
	mul.wide.s32 	%rd10, %r1, 4;
	add.s64 	%rd11, %rd9, %rd10;
	st.global.u32 	[%rd11], %r32;
	add.f32 	%f27, %f40, 0f3F800000;
	mul.f32 	%f28, %f27, 0f3F000000;
	selp.f32 	%f29, %f28, 0f00000000, %p13;
	cvta.to.global.u64 	%rd12, %rd4;
	add.s64 	%rd13, %rd12, %rd10;
	st.global.f32 	[%rd13], %f29;
$L__BB2_16:
	ret;

}
	// .globl	_Z9find_nnV2PKfPiPfiif
.visible .entry _Z9find_nnV2PKfPiPfiif(
	.param .u64 .ptr .align 1 _Z9find_nnV2PKfPiPfiif_param_0,
	.param .u64 .ptr .align 1 _Z9find_nnV2PKfPiPfiif_param_1,
	.param .u64 .ptr .align 1 _Z9find_nnV2PKfPiPfiif_param_2,
	.param .u32 _Z9find_nnV2PKfPiPfiif_param_3,
	.param .u32 _Z9find_nnV2PKfPiPfiif_param_4,
	.param .f32 _Z9find_nnV2PKfPiPfiif_param_5
)
{
	.reg .pred 	%p<70>;
	.reg .b32 	%r<120>;
	.reg .b32 	%f<169>;
	.reg .b64 	%rd<19>;

	ld.param.u64 	%rd5, [_Z9find_nnV2PKfPiPfiif_param_0];
	ld.param.u64 	%rd3, [_Z9find_nnV2PKfPiPfiif_param_1];
	ld.param.u64 	%rd4, [_Z9find_nnV2PKfPiPfiif_param_2];
	ld.param.u32 	%r38, [_Z9find_nnV2PKfPiPfiif_param_3];
	ld.param.u32 	%r37, [_Z9find_nnV2PKfPiPfiif_param_4];
	ld.param.f32 	%f27, [_Z9find_nnV2PKfPiPfiif_param_5];
	cvta.to.global.u64 	%rd1, %rd5;
	mov.u32 	%r39, %tid.x;
	mov.u32 	%r40, %ctaid.x;
	mov.u32 	%r41, %ntid.x;
	mad.lo.s32 	%r1, %r40, %r41, %r39;
	setp.ge.s32 	%p1, %r1, %r38;
	@%p1 bra 	$L__BB3_15;
	setp.lt.s32 	%p2, %r37, 1;
	mov.b32 	%r119, -1;
	mov.f32 	%f167, 0fF149F2CA;
	mov.f32 	%f168, %f167;
	@%p2 bra 	$L__BB3_14;
	mul.lo.s32 	%r2, %r37, %r1;
	and.b32  	%r3, %r37, 15;
	setp.lt.u32 	%p3, %r37, 16;
	mov.f32 	%f168, 0fF149F2CA;
	mov.b32 	%r119, -1;
	mov.b32 	%r110, 0;
	mov.f32 	%f167, %f168;
	@%p3 bra 	$L__BB3_5;
	and.b32  	%r110, %r37, 2147483632;
	add.s64 	%rd2, %rd1, 32;
	mov.f32 	%f168, 0fF149F2CA;
	mov.b32 	%r119, -1;
	mov.b32 	%r104, 0;
	mov.u32 	%r103, %r2;
$L__BB3_4:
	.pragma "nounroll";
	mul.wide.s32 	%rd6, %r103, 4;
	add.s64 	%rd7, %rd2, %rd6;
	ld.global.f32 	%f32, [%rd7+-32];
	setp.gt.f32 	%p4, %f32, %f167;
	setp.gt.f32 	%p5, %f32, %f168;
	selp.f32 	%f33, %f32, %f168, %p5;
	selp.f32 	%f34, %f32, %f167, %p4;
	selp.f32 	%f35, %f167, %f33, %p4;
	selp.b32 	%r48, %r104, %r119, %p4;
	ld.global.f32 	%f36, [%rd7+-28];
	setp.gt.f32 	%p6, %f36, %f34;
	setp.gt.f32 	%p7, %f36, %f35;
	selp.f32 	%f37, %f36, %f35, %p7;
	selp.f32 	%f38, %f36, %f34, %p6;
	selp.f32 	%f39, %f34, %f37, %p6;
	add.s32 	%r49, %r104, 1;
	selp.b32 	%r50, %r49, %r48, %p6;
	ld.global.f32 	%f40, [%rd7+-24];
	setp.gt.f32 	%p8, %f40, %f38;
	setp.gt.f32 	%p9, %f40, %f39;
	selp.f32 	%f41, %f40, %f39, %p9;
	selp.f32 	%f42, %f40, %f38, %p8;
	selp.f32 	%f43, %f38, %f41, %p8;
	add.s32 	%r51, %r104, 2;
	selp.b32 	%r52, %r51, %r50, %p8;
	ld.global.f32 	%f44, [%rd7+-20];
	setp.gt.f32 	%p10, %f44, %f42;
	setp.gt.f32 	%p11, %f44, %f43;
	selp.f32 	%f45, %f44, %f43, %p11;
	selp.f32 	%f46, %f44, %f42, %p10;
	selp.f32 	%f47, %f42, %f45, %p10;
	add.s32 	%r53, %r104, 3;
	selp.b32 	%r54, %r53, %r52, %p10;
	ld.global.f32 	%f48, [%rd7+-16];
	setp.gt.f32 	%p12, %f48, %f46;
	setp.gt.f32 	%p13, %f48, %f47;
	selp.f32 	%f49, %f48, %f47, %p13;
	selp.f32 	%f50, %f48, %f46, %p12;
	selp.f32 	%f51, %f46, %f49, %p12;
	add.s32 	%r55, %r104, 4;
	selp.b32 	%r56, %r55, %r54, %p12;
	ld.global.f32 	%f52, [%rd7+-12];
	setp.gt.f32 	%p14, %f52, %f50;
	setp.gt.f32 	%p15, %f52, %f51;
	selp.f32 	%f53, %f52, %f51, %p15;
	selp.f32 	%f54, %f52, %f50, %p14;
	selp.f32 	%f55, %f50, %f53, %p14;
	add.s32 	%r57, %r104, 5;
	selp.b32 	%r58, %r57, %r56, %p14;
	ld.global.f32 	%f56, [%rd7+-8];
	setp.gt.f32 	%p16, %f56, %f54;
	setp.gt.f32 	%p17, %f56, %f55;
	selp.f32 	%f57, %f56, %f55, %p17;
	selp.f32 	%f58, %f56, %f54, %p16;
	selp.f32 	%f59, %f54, %f57, %p16;
	add.s32 	%r59, %r104, 6;
	selp.b32 	%r60, %r59, %r58, %p16;
	ld.global.f32 	%f60, [%rd7+-4];
	setp.gt.f32 	%p18, %f60, %f58;
	setp.gt.f32 	%p19, %f60, %f59;
	selp.f32 	%f61, %f60, %f59, %p19;
	selp.f32 	%f62, %f60, %f58, %p18;
	selp.f32 	%f63, %f58, %f61, %p18;
	add.s32 	%r61, %r104, 7;
	selp.b32 	%r62, %r61, %r60, %p18;
	ld.global.f32 	%f64, [%rd7];
	setp.gt.f32 	%p20, %f64, %f62;
	setp.gt.f32 	%p21, %f64, %f63;
	selp.f32 	%f65, %f64, %f63, %p21;
	selp.f32 	%f66, %f64, %f62, %p20;
	selp.f32 	%f67, %f62, %f65, %p20;
	add.s32 	%r63, %r104, 8;
	selp.b32 	%r64, %r63, %r62, %p20;
	ld.global.f32 	%f68, [%rd7+4];
	setp.gt.f32 	%p22, %f68, %f66;
	setp.gt.f32 	%p23, %f68, %f67;
	selp.f32 	%f69, %f68, %f67, %p23;
	selp.f32 	%f70, %f68, %f66, %p22;
	selp.f32 	%f71, %f66, %f69, %p22;
	add.s32 	%r65, %r104, 9;
	selp.b32 	%r66, %r65, %r64, %p22;
	ld.global.f32 	%f72, [%rd7+8];
	setp.gt.f32 	%p24, %f72, %f70;
	setp.gt.f32 	%p25, %f72, %f71;
	selp.f32 	%f73, %f72, %f71, %p25;
	selp.f32 	%f74, %f72, %f70, %p24;
	selp.f32 	%f75, %f70, %f73, %p24;
	add.s32 	%r67, %r104, 10;
	selp.b32 	%r68, %r67, %r66, %p24;
	ld.global.f32 	%f76, [%rd7+12];
	setp.gt.f32 	%p26, %f76, %f74;
	setp.gt.f32 	%p27, %f76, %f75;
	selp.f32 	%f77, %f76, %f75, %p27;
	selp.f32 	%f78, %f76, %f74, %p26;
	selp.f32 	%f79, %f74, %f77, %p26;
	add.s32 	%r69, %r104, 11;
	selp.b32 	%r70, %r69, %r68, %p26;
	ld.global.f32 	%f80, [%rd7+16];
	setp.gt.f32 	%p28, %f80, %f78;
	setp.gt.f32 	%p29, %f80, %f79;
	selp.f32 	%f81, %f80, %f79, %p29;
	selp.f32 	%f82, %f80, %f78, %p28;
	selp.f32 	%f83, %f78, %f81, %p28;
	add.s32 	%r71, %r104, 12;
	selp.b32 	%r72, %r71, %r70, %p28;
	ld.global.f32 	%f84, [%rd7+20];
	setp.gt.f32 	%p30, %f84, %f82;
	setp.gt.f32 	%p31, %f84, %f83;
	selp.f32 	%f85, %f84, %f83, %p31;
	selp.f32 	%f86, %f84, %f82, %p30;
	selp.f32 	%f87, %f82, %f85, %p30;
	add.s32 	%r73, %r104, 13;
	selp.b32 	%r74, %r73, %r72, %p30;
	ld.global.f32 	%f88, [%rd7+24];
	setp.gt.f32 	%p32, %f88, %f86;
	setp.gt.f32 	%p33, %f88, %f87;
	selp.f32 	%f89, %f88, %f87, %p33;
	selp.f32 	%f90, %f88, %f86, %p32;
	selp.f32 	%f91, %f86, %f89, %p32;
	add.s32 	%r75, %r104, 14;
	selp.b32 	%r76, %r75, %r74, %p32;
	ld.global.f32 	%f92, [%rd7+28];
	setp.gt.f32 	%p34, %f92, %f90;
	setp.gt.f32 	%p35, %f92, %f91;
	selp.f32 	%f93, %f92, %f91, %p35;
	selp.f32 	%f167, %f92, %f90, %p34;
	selp.f32 	%f168, %f90, %f93, %p34;
	add.s32 	%r77, %r104, 15;
	selp.b32 	%r119, %r77, %r76, %p34;
	add.s32 	%r103, %r103, 16;
	add.s32 	%r104, %r104, 16;
	setp.ne.s32 	%p36, %r104, %r110;
	@%p36 bra 	$L__BB3_4;
$L__BB3_5:
	setp.eq.s32 	%p37, %r3, 0;
	@%p37 bra 	$L__BB3_14;
	and.b32  	%r14, %r37, 7;
	setp.lt.u32 	%p38, %r3, 8;
	@%p38 bra 	$L__BB3_8;
	add.s32 	%r79, %r110, %r2;
	mul.wide.s32 	%rd8, %r79, 4;
	add.s64 	%rd9, %rd1, %rd8;
	ld.global.f32 	%f95, [%rd9];
	setp.gt.f32 	%p39, %f95, %f167;
	setp.gt.f32 	%p40, %f95, %f168;
	selp.f32 	%f96, %f95, %f168, %p40;
	selp.f32 	%f97, %f95, %f167, %p39;
	selp.f32 	%f98, %f167, %f96, %p39;
	selp.b32 	%r80, %r110, %r119, %p39;
	add.s32 	%r81, %r110, 1;
	ld.global.f32 	%f99, [%rd9+4];
	setp.gt.f32 	%p41, %f99, %f97;
	setp.gt.f32 	%p42, %f99, %f98;
	selp.f32 	%f100, %f99, %f98, %p42;
	selp.f32 	%f101, %f99, %f97, %p41;
	selp.f32 	%f102, %f97, %f100, %p41;
	selp.b32 	%r82, %r81, %r80, %p41;
	add.s32 	%r83, %r110, 2;
	ld.global.f32 	%f103, [%rd9+8];
	setp.gt.f32 	%p43, %f103, %f101;
	setp.gt.f32 	%p44, %f103, %f102;
	selp.f32 	%f104, %f103, %f102, %p44;
	selp.f32 	%f105, %f103, %f101, %p43;
	selp.f32 	%f106, %f101, %f104, %p43;
	selp.b32 	%r84, %r83, %r82, %p43;
	add.s32 	%r85, %r110, 3;
	ld.global.f32 	%f107, [%rd9+12];
	setp.gt.f32 	%p45, %f107, %f105;
	setp.gt.f32 	%p46, %f107, %f106;
	selp.f32 	%f108, %f107, %f106, %p46;
	selp.f32 	%f109, %f107, %f105, %p45;
	selp.f32 	%f110, %f105, %f108, %p45;
	selp.b32 	%r86, %r85, %r84, %p45;
	add.s32 	%r87, %r110, 4;
	ld.global.f32 	%f111, [%rd9+16];
	setp.gt.f32 	%p47, %f111, %f109;
	setp.gt.f32 	%p48, %f111, %f110;
	selp.f32 	%f112, %f111, %f110, %p48;
	selp.f32 	%f113, %f111, %f109, %p47;
	selp.f32 	%f114, %f109, %f112, %p47;
	selp.b32 	%r88, %r87, %r86, %p47;
	add.s32 	%r89, %r110, 5;
	ld.global.f32 	%f115, [%rd9+20];
	setp.gt.f32 	%p49, %f115, %f113;
	setp.gt.f32 	%p50, %f115, %f114;
	selp.f32 	%f116, %f115, %f114, %p50;
	selp.f32 	%f117, %f115, %f113, %p49;
	selp.f32 	%f118, %f113, %f116, %p49;
	selp.b32 	%r90, %r89, %r88, %p49;
	add.s32 	%r91, %r110, 6;
	ld.global.f32 	%f119, [%rd9+24];
	setp.gt.f32 	%p51, %f119, %f117;
	setp.gt.f32 	%p52, %f119, %f118;
	selp.f32 	%f120, %f119, %f118, %p52;
	selp.f32 	%f121, %f119, %f117, %p51;
	selp.f32 	%f122, %f117, %f120, %p51;
	selp.b32 	%r92, %r91, %r90, %p51;
	add.s32 	%r93, %r110, 7;
	ld.global.f32 	%f123, [%rd9+28];
	setp.gt.f32 	%p53, %f123, %f121;
	setp.gt.f32 	%p54, %f123, %f122;
	selp.f32 	%f124, %f123, %f122, %p54;
	selp.f32 	%f167, %f123, %f121, %p53;
	selp.f32 	%f168, %f121, %f124, %p53;
	selp.b32 	%r119, %r93, %r92, %p53;
	add.s32 	%r110, %r110, 8;
$L__BB3_8:
	setp.eq.s32 	%p55, %r14, 0;
	@%p55 bra 	$L__BB3_14;
	and.b32  	%r20, %r37, 3;
	setp.lt.u32 	%p56, %r14, 4;
	@%p56 bra 	$L__BB3_11;
	add.s32 	%r95, %r110, %r2;
	mul.wide.s32 	%rd10, %r95, 4;
	add.s64 	%rd11, %rd1, %rd10;
	ld.global.f32 	%f126, [%rd11];
	setp.gt.f32 	%p57, %f126, %f167;
	setp.gt.f32 	%p58, %f126, %f168;
	selp.f32 	%f127, %f126, %f168, %p58;
	selp.f32 	%f128, %f126, %f167, %p57;
	selp.f32 	%f129, %f167, %f127, %p57;
	selp.b32 	%r96, %r110, %r119, %p57;
	add.s32 	%r97, %r110, 1;
	ld.global.f32 	%f130, [%rd11+4];
	setp.gt.f32 	%p59, %f130, %f128;
	setp.gt.f32 	%p60, %f130, %f129;
	selp.f32 	%f131, %f130, %f129, %p60;
	selp.f32 	%f132, %f130, %f128, %p59;
	selp.f32 	%f133, %f128, %f131, %p59;
	selp.b32 	%r98, %r97, %r96, %p59;
	add.s32 	%r99, %r110, 2;
	ld.global.f32 	%f134, [%rd11+8];
	setp.gt.f32 	%p61, %f134, %f132;
	setp.gt.f32 	%p62, %f134, %f133;
	selp.f32 	%f135, %f134, %f133, %p62;
	selp.f32 	%f136, %f134, %f132, %p61;
	selp.f32 	%f137, %f132, %f135, %p61;
	selp.b32 	%r100, %r99, %r98, %p61;
	add.s32 	%r101, %r110, 3;
	ld.global.f32 	%f138, [%rd11+12];
	setp.gt.f32 	%p63, %f138, %f136;
	setp.gt.f32 	%p64, %f138, %f137;
	selp.f32 	%f139, %f138, %f137, %p64;
	selp.f32 	%f167, %f138, %f136, %p63;
	selp.f32 	%f168, %f136, %f139, %p63;
	selp.b32 	%r119, %r101, %r100, %p63;
	add.s32 	%r110, %r110, 4;
$L__BB3_11:
	setp.eq.s32 	%p65, %r20, 0;
	@%p65 bra 	$L__BB3_14;
	add.s32 	%r116, %r110, %r2;
	neg.s32 	%r115, %r20;
	mov.f32 	%f166, %f167;
$L__BB3_13:
	.pragma "nounroll";
	mul.wide.s32 	%rd12, %r116, 4;
	add.s64 	%rd13, %rd1, %rd12;
	ld.global.f32 	%f140, [%rd13];
	setp.gt.f32 	%p66, %f140, %f166;
	setp.gt.f32 	%p67, %f140, %f168;
	selp.f32 	%f141, %f140, %f168, %p67;
	selp.f32 	%f167, %f140, %f166, %p66;
	selp.f32 	%f168, %f166, %f141, %p66;
	selp.b32 	%r119, %r110, %r119, %p66;
	add.s32 	%r110, %r110, 1;
	add.s32 	%r116, %r116, 1;
	add.s32 	%r115, %r115, 1;
	setp.ne.s32 	%p68, %r115, 0;
	mov.f32 	%f166, %f167;
	@%p68 bra 	$L__BB3_13;
$L__BB3_14:
	mov.f32 	%f142, 0f3F800000;
	sub.f32 	%f143, %f142, %f167;
	add.f32 	%f144, %f143, %f143;
	sub.f32 	%f145, %f142, %f168;
	add.f32 	%f146, %f145, %f145;
	mul.f32 	%f147, %f27, %f146;
	setp.le.f32 	%p69, %f144, %f147;
	selp.b32 	%r102, %r119, -1, %p69;
	cvta.to.global.u64 	%rd14, %rd3;
	mul.wide.s32 	%rd15, %r1, 4;
	add.s64 	%rd16, %rd14, %rd15;
	st.global.u32 	[%rd16], %r102;
	add.f32 	%f148, %f167, 0f3F800000;
	mul.f32 	%f149, %f148, 0f3F000000;
	selp.f32 	%f150, %f149, 0f00000000, %p69;
	cvta.to.global.u64 	%rd17, %rd4;
	add.s64 	%rd18, %rd17, %rd15;
	st.global.f32 	[%rd18], %f150;
$L__BB3_15:
	ret;

}
	// .globl	_Z20findNearestNeighborsPKfS0_PiPfiiff
.visible .entry _Z20findNearestNeighborsPKfS0_PiPfiiff(
	.param .u64 .ptr .align 1 _Z20findNearestNeighborsPKfS0_PiPfiiff_param_0,
	.param .u64 .ptr .align 1 _Z20findNearestNeighborsPKfS0_PiPfiiff_param_1,
	.param .u64 .ptr .align 1 _Z20findNearestNeighborsPKfS0_PiPfiiff_param_2,
	.param .u64 .ptr .align 1 _Z20findNearestNeighborsPKfS0_PiPfiiff_param_3,
	.param .u32 _Z20findNearestNeighborsPKfS0_PiPfiiff_param_4,
	.param .u32 _Z20findNearestNeighborsPKfS0_PiPfiiff_param_5,
	.param .f32 _Z20findNearestNeighborsPKfS0_PiPfiiff_param_6,
	.param .f32 _Z20findNearestNeighborsPKfS0_PiPfiiff_param_7
)
{
	.reg .pred 	%p<19>;
	.reg .b32 	%r<40>;
	.reg .b32 	%f<135>;
	.reg .b64 	%rd<30>;

	ld.param.u64 	%rd12, [_Z20findNearestNeighborsPKfS0_PiPfiiff_param_0];
	ld.param.u64 	%rd13, [_Z20findNearestNeighborsPKfS0_PiPfiiff_param_1];
	ld.param.u64 	%rd10, [_Z20findNearestNeighborsPKfS0_PiPfiiff_param_2];
	ld.param.u64 	%rd11, [_Z20findNearestNeighborsPKfS0_PiPfiiff_param_3];
	ld.param.u32 	%r19, [_Z20findNearestNeighborsPKfS0_PiPfiiff_param_4];
	ld.param.u32 	%r18, [_Z20findNearestNeighborsPKfS0_PiPfiiff_param_5];
	ld.param.f32 	%f26, [_Z20findNearestNeighborsPKfS0_PiPfiiff_param_6];
	cvta.to.global.u64 	%rd1, %rd13;
	cvta.to.global.u64 	%rd2, %rd12;
	mov.u32 	%r20, %tid.x;
	mov.u32 	%r21, %ctaid.x;
	mov.u32 	%r22, %ntid.x;
	mad.lo.s32 	%r1, %r21, %r22, %r20;
	setp.ge.s32 	%p1, %r1, %r19;
	@%p1 bra 	$L__BB4_28;
	setp.lt.s32 	%p2, %r18, 1;
	mov.b32 	%r34, -1;
	mov.f32 	%f121, 0fC7C35000;
	@%p2 bra 	$L__BB4_6;
	shl.b32 	%r2, %r1, 7;
	mov.f32 	%f121, 0fC7C35000;
	mov.b32 	%r34, -1;
	mov.b32 	%r33, 0;
$L__BB4_3:
	shl.b32 	%r5, %r33, 7;
	mov.f32 	%f123, 0f00000000;
	mov.b32 	%r36, 0;
$L__BB4_4:
	add.s32 	%r27, %r2, %r36;
	mul.wide.s32 	%rd14, %r27, 4;
	add.s64 	%rd15, %rd2, %rd14;
	ld.global.f32 	%f30, [%rd15];
	add.s32 	%r28, %r5, %r36;
	mul.wide.u32 	%rd16, %r28, 4;
	add.s64 	%rd17, %rd1, %rd16;
	ld.global.f32 	%f31, [%rd17];
	mul.f32 	%f32, %f30, %f31;
	fma.rn.f32 	%f33, %f32, %f32, %f123;
	ld.global.f32 	%f34, [%rd15+4];
	ld.global.f32 	%f35, [%rd17+4];
	mul.f32 	%f36, %f34, %f35;
	fma.rn.f32 	%f37, %f36, %f36, %f33;
	ld.global.f32 	%f38, [%rd15+8];
	ld.global.f32 	%f39, [%rd17+8];
	mul.f32 	%f40, %f38, %f39;
	fma.rn.f32 	%f41, %f40, %f40, %f37;
	ld.global.f32 	%f42, [%rd15+12];
	ld.global.f32 	%f43, [%rd17+12];
	mul.f32 	%f44, %f42, %f43;
	fma.rn.f32 	%f45, %f44, %f44, %f41;
	ld.global.f32 	%f46, [%rd15+16];
	ld.global.f32 	%f47, [%rd17+16];
	mul.f32 	%f48, %f46, %f47;
	fma.rn.f32 	%f49, %f48, %f48, %f45;
	ld.global.f32 	%f50, [%rd15+20];
	ld.global.f32 	%f51, [%rd17+20];
	mul.f32 	%f52, %f50, %f51;
	fma.rn.f32 	%f53, %f52, %f52, %f49;
	ld.global.f32 	%f54, [%rd15+24];
	ld.global.f32 	%f55, [%rd17+24];
	mul.f32 	%f56, %f54, %f55;
	fma.rn.f32 	%f57, %f56, %f56, %f53;
	ld.global.f32 	%f58, [%rd15+28];
	ld.global.f32 	%f59, [%rd17+28];
	mul.f32 	%f60, %f58, %f59;
	fma.rn.f32 	%f61, %f60, %f60, %f57;
	ld.global.f32 	%f62, [%rd15+32];
	ld.global.f32 	%f63, [%rd17+32];
	mul.f32 	%f64, %f62, %f63;
	fma.rn.f32 	%f65, %f64, %f64, %f61;
	ld.global.f32 	%f66, [%rd15+36];
	ld.global.f32 	%f67, [%rd17+36];
	mul.f32 	%f68, %f66, %f67;
	fma.rn.f32 	%f69, %f68, %f68, %f65;
	ld.global.f32 	%f70, [%rd15+40];
	ld.global.f32 	%f71, [%rd17+40];
	mul.f32 	%f72, %f70, %f71;
	fma.rn.f32 	%f73, %f72, %f72, %f69;
	ld.global.f32 	%f74, [%rd15+44];
	ld.global.f32 	%f75, [%rd17+44];
	mul.f32 	%f76, %f74, %f75;
	fma.rn.f32 	%f77, %f76, %f76, %f73;
	ld.global.f32 	%f78, [%rd15+48];
	ld.global.f32 	%f79, [%rd17+48];
	mul.f32 	%f80, %f78, %f79;
	fma.rn.f32 	%f81, %f80, %f80, %f77;
	ld.global.f32 	%f82, [%rd15+52];
	ld.global.f32 	%f83, [%rd17+52];
	mul.f32 	%f84, %f82, %f83;
	fma.rn.f32 	%f85, %f84, %f84, %f81;
	ld.global.f32 	%f86, [%rd15+56];
	ld.global.f32 	%f87, [%rd17+56];
	mul.f32 	%f88, %f86, %f87;
	fma.rn.f32 	%f89, %f88, %f88, %f85;
	ld.global.f32 	%f90, [%rd15+60];
	ld.global.f32 	%f91, [%rd17+60];
	mul.f32 	%f92, %f90, %f91;
	fma.rn.f32 	%f123, %f92, %f92, %f89;
	add.s32 	%r36, %r36, 16;
	setp.ne.s32 	%p3, %r36, 128;
	@%p3 bra 	$L__BB4_4;
	setp.gt.f32 	%p4, %f123, %f121;
	selp.f32 	%f121, %f123, %f121, %p4;
	selp.b32 	%r34, %r33, %r34, %p4;
	add.s32 	%r33, %r33, 1;
	setp.eq.s32 	%p5, %r33, %r18;
	@%p5 bra 	$L__BB4_6;
	bra.uni 	$L__BB4_3;
$L__BB4_6:
	setp.lt.s32 	%p6, %r18, 1;
	mov.f32 	%f134, 0fC7C35000;
	@%p6 bra 	$L__BB4_27;
	shl.b32 	%r7, %r1, 7;
	add.s64 	%rd3, %rd1, 16;
	mul.wide.s32 	%rd18, %r7, 4;
	add.s64 	%rd19, %rd18, %rd2;
	add.s64 	%rd4, %rd19, 16;
	mov.f32 	%f134, 0fC7C35000;
	mov.b32 	%r37, 0;
$L__BB4_8:
	shl.b32 	%r31, %r37, 7;
	mul.wide.u32 	%rd20, %r31, 4;
	add.s64 	%rd29, %rd3, %rd20;
	mov.f32 	%f126, 0f00000000;
	mov.b32 	%r39, 0;
	mov.u64 	%rd28, %rd4;
	mov.u32 	%r38, %r7;
$L__BB4_9:
	setp.eq.s32 	%p7, %r37, %r34;
	@%p7 bra 	$L__BB4_11;
	mul.wide.s32 	%rd21, %r38, 4;
	add.s64 	%rd22, %rd2, %rd21;
	ld.global.f32 	%f96, [%rd22];
	ld.global.f32 	%f97, [%rd29+-16];
	fma.rn.f32 	%f126, %f96, %f97, %f126;
$L__BB4_11:
	setp.eq.s32 	%p8, %r37, %r34;
	@%p8 bra 	$L__BB4_13;
	ld.global.f32 	%f98, [%rd28+-12];
	ld.global.f32 	%f99, [%rd29+-12];
	fma.rn.f32 	%f126, %f98, %f99, %f126;
$L__BB4_13:
	setp.eq.s32 	%p9, %r37, %r34;
	@%p9 bra 	$L__BB4_15;
	ld.global.f32 	%f100, [%rd28+-8];
	ld.global.f32 	%f101, [%rd29+-8];
	fma.rn.f32 	%f126, %f100, %f101, %f126;
$L__BB4_15:
	setp.eq.s32 	%p10, %r37, %r34;
	@%p10 bra 	$L__BB4_17;
	ld.global.f32 	%f102, [%rd28+-4];
	ld.global.f32 	%f103, [%rd29+-4];
	fma.rn.f32 	%f126, %f102, %f103, %f126;
$L__BB4_17:
	setp.eq.s32 	%p11, %r37, %r34;
	@%p11 bra 	$L__BB4_19;
	ld.global.f32 	%f104, [%rd28];
	ld.global.f32 	%f105, [%rd29];
	fma.rn.f32 	%f126, %f104, %f105, %f126;
$L__BB4_19:
	setp.eq.s32 	%p12, %r37, %r34;
	@%p12 bra 	$L__BB4_21;
	ld.global.f32 	%f106, [%rd28+4];
	ld.global.f32 	%f107, [%rd29+4];
	fma.rn.f32 	%f126, %f106, %f107, %f126;
$L__BB4_21:
	setp.eq.s32 	%p13, %r37, %r34;
	@%p13 bra 	$L__BB4_23;
	ld.global.f32 	%f108, [%rd28+8];
	ld.global.f32 	%f109, [%rd29+8];
	fma.rn.f32 	%f126, %f108, %f109, %f126;
$L__BB4_23:
	setp.eq.s32 	%p14, %r37, %r34;
	@%p14 bra 	$L__BB4_25;
	ld.global.f32 	%f110, [%rd28+12];
	ld.global.f32 	%f111, [%rd29+12];
	fma.rn.f32 	%f126, %f110, %f111, %f126;
$L__BB4_25:
	add.s32 	%r39, %r39, 8;
	add.s32 	%r38, %r38, 8;
	add.s64 	%rd29, %rd29, 32;
	add.s64 	%rd28, %rd28, 32;
	setp.ne.s32 	%p15, %r39, 128;
	@%p15 bra 	$L__BB4_9;
	setp.gt.f32 	%p16, %f126, %f134;
	selp.f32 	%f134, %f126, %f134, %p16;
	add.s32 	%r37, %r37, 1;
	setp.ne.s32 	%p17, %r37, %r18;
	@%p17 bra 	$L__BB4_8;
$L__BB4_27:
	mov.f32 	%f112, 0f3F800000;
	sub.f32 	%f113, %f112, %f121;
	add.f32 	%f114, %f113, %f113;
	sub.f32 	%f115, %f112, %f134;
	add.f32 	%f116, %f115, %f115;
	mul.f32 	%f117, %f26, %f116;
	setp.le.f32 	%p18, %f114, %f117;
	selp.b32 	%r32, %r34, -1, %p18;
	cvta.to.global.u64 	%rd23, %rd10;
	mul.wide.s32 	%rd24, %r1, 4;
	add.s64 	%rd25, %rd23, %rd24;
	st.global.u32 	[%rd25], %r32;
	add.f32 	%f118, %f121, 0f3F800000;
	mul.f32 	%f119, %f118, 0f3F000000;
	selp.f32 	%f120, %f119, 0f00000000, %p18;
	cvta.to.global.u64 	%rd26, %rd11;
	add.s64 	%rd27, %rd26, %rd24;
	st.global.f32 	[%rd27], %f120;
$L__BB4_28:
	ret;

}
	// .globl	_Z11mutualCheckPKiS0_Pii
.visible .entry _Z11mutualCheckPKiS0_Pii(
	.param .u64 .ptr .align 1 _Z11mutualCheckPKiS0_Pii_param_0,
	.param .u64 .ptr .align 1 _Z11mutualCheckPKiS0_Pii_param_1,
	.param .u64 .ptr .align 1 _Z11mutualCheckPKiS0_Pii_param_2,
	.param .u32 _Z11mutualCheckPKiS0_Pii_param_3
)
{
	.reg .pred 	%p<4>;
	.reg .b32 	%r<12>;
	.reg .b64 	%rd<13>;

	ld.param.u64 	%rd1, [_Z11mutualCheckPKiS0_Pii_param_0];
	ld.param.u64 	%rd2, [_Z11mutualCheckPKiS0_Pii_param_1];
	ld.param.u64 	%rd3, [_Z11mutualCheckPKiS0_Pii_param_2];
	ld.param.u32 	%r5, [_Z11mutualCheckPKiS0_Pii_param_3];
	mov.u32 	%r6, %tid.x;
	mov.u32 	%r7, %ctaid.x;
	mov.u32 	%r8, %ntid.x;
	mad.lo.s32 	%r1, %r7, %r8, %r6;
	setp.ge.s32 	%p1, %r1, %r5;
	@%p1 bra 	$L__BB5_4;
	cvta.to.global.u64 	%rd4, %rd1;
	mul.wide.s32 	%rd5, %r1, 4;
	add.s64 	%rd6, %rd4, %rd5;
	ld.global.u32 	%r2, [%rd6];
	setp.eq.s32 	%p2, %r2, -1;
	mov.b32 	%r11, -1;
	@%p2 bra 	$L__BB5_3;
	cvta.to.global.u64 	%rd7, %rd2;
	mul.wide.s32 	%rd8, %r2, 4;
	add.s64 	%rd9, %rd7, %rd8;
	ld.global.u32 	%r11, [%rd9];
$L__BB5_3:
	setp.eq.s32 	%p3, %r11, %r1;
	selp.b32 	%r10, %r2, -1, %p3;
	cvta.to.global.u64 	%rd10, %rd3;
	add.s64 	%rd12, %rd10, %rd5;
	st.global.u32 	[%rd12], %r10;
$L__BB5_4:
	ret;

}
	// .globl	_Z13mutualCheckV2PiPKii
.visible .entry _Z13mutualCheckV2PiPKii(
	.param .u64 .ptr .align 1 _Z13mutualCheckV2PiPKii_param_0,
	.param .u64 .ptr .align 1 _Z13mutualCheckV2PiPKii_param_1,
	.param .u32 _Z13mutualCheckV2PiPKii_param_2
)
{
	.reg .pred 	%p<4>;
	.reg .b32 	%r<12>;
	.reg .b64 	%rd<9>;

	ld.param.u64 	%rd2, [_Z13mutualCheckV2PiPKii_param_0];
	ld.param.u64 	%rd3, [_Z13mutualCheckV2PiPKii_param_1];
	ld.param.u32 	%r5, [_Z13mutualCheckV2PiPKii_param_2];
	mov.u32 	%r6, %tid.x;
	mov.u32 	%r7, %ctaid.x;
	mov.u32 	%r8, %ntid.x;
	mad.lo.s32 	%r1, %r7, %r8, %r6;
	setp.ge.s32 	%p1, %r1, %r5;
	@%p1 bra 	$L__BB6_4;
	cvta.to.global.u64 	%rd4, %rd2;
	mul.wide.s32 	%rd5, %r1, 4;
	add.s64 	%rd1, %rd4, %rd5;
	ld.global.u32 	%r2, [%rd1];
	setp.eq.s32 	%p2, %r2, -1;
	mov.b32 	%r11, -1;
	@%p2 bra 	$L__BB6_3;
	cvta.to.global.u64 	%rd6, %rd3;
	mul.wide.s32 	%rd7, %r2, 4;
	add.s64 	%rd8, %rd6, %rd7;
	ld.global.u32 	%r11, [%rd8];
$L__BB6_3:
	setp.eq.s32 	%p3, %r11, %r1;
	selp.b32 	%r10, %r2, -1, %p3;
	st.global.u32 	[%rd1], %r10;
$L__BB6_4:
	ret;

}
	// .globl	_Z13mutualCheckV3PiPKii
.visible .entry _Z13mutualCheckV3PiPKii(
	.param .u64 .ptr .align 1 _Z13mutualCheckV3PiPKii_param_0,
	.param .u64 .ptr .align 1 _Z13mutualCheckV3PiPKii_param_1,
	.param .u32 _Z13mutualCheckV3PiPKii_param_2
)
{
	.reg .pred 	%p<4>;
	.reg .b32 	%r<12>;
	.reg .b64 	%rd<9>;

	ld.param.u64 	%rd2, [_Z13mutualCheckV3PiPKii_param_0];
	ld.param.u64 	%rd3, [_Z13mutualCheckV3PiPKii_param_1];
	ld.param.u32 	%r5, [_Z13mutualCheckV3PiPKii_param_2];
	mov.u32 	%r6, %tid.x;
	mov.u32 	%r7, %ctaid.x;
	mov.u32 	%r8, %ntid.x;
	mad.lo.s32 	%r1, %r7, %r8, %r6;
	setp.ge.s32 	%p1, %r1, %r5;
	@%p1 bra 	$L__BB7_4;
	cvta.to.global.u64 	%rd4, %rd2;
	mul.wide.s32 	%rd5, %r1, 4;
	add.s64 	%rd1, %rd4, %rd5;
	ld.global.u32 	%r2, [%rd1];
	setp.eq.s32 	%p2, %r2, -1;
	mov.b32 	%r11, -1;
	@%p2 bra 	$L__BB7_3;
	cvta.to.global.u64 	%rd6, %rd3;
	mul.wide.s32 	%rd7, %r2, 4;
	add.s64 	%rd8, %rd6, %rd7;
	ld.global.u32 	%r10, [%rd8];
	setp.eq.s32 	%p3, %r10, %r1;
	selp.b32 	%r11, %r2, -1, %p3;
$L__BB7_3:
	st.global.u32 	[%rd1], %r11;
$L__BB7_4:
	ret;

}


// ===== COMPILED SASS (sm_100) =====

	.target	sm_100

	.elftype	@"ET_EXEC"


//--------------------- .note.nv.tkinfo           --------------------------
	.section	.note.nv.tkinfo,"",@"SHT_NOTE"
	.sectionflags	@"SHF_NOTE_NV_TKINFO"
	.tkinfo
        /*0018*/ 	.word	0x00000002
        /*0030*/ 	.string	""
        /*0030*/ 	.string	"ptxas"
        /*0030*/ 	.string	"Cuda compilation tools, release 13.0, V13.0.88"
        /*0030*/ 	.string	"Build cuda_13.0.r13.0/compiler.36424714_0"
        /*0030*/ 	.string	"-arch sm_100 -m 64 "



//--------------------- .note.nv.cuinfo           --------------------------
	.section	.note.nv.cuinfo,"",@"SHT_NOTE"
	.sectionflags	@"SHF_NOTE_NV_CUINFO"
        /*0018*/ 	.short	0x0002
        /*001a*/ 	.short	0x0064
        /*001c*/ 	.short	0x0082
	.zero		2


//--------------------- .nv.info                  --------------------------
	.section	.nv.info,"",@"SHT_CUDA_INFO"
	.align	4


	//----- nvinfo : EIATTR_REGCOUNT
	.align		4
        /*0000*/ 	.byte	0x04, 0x2f
        /*0002*/ 	.short	(.L_1 - .L_0)
	.align		4
.L_0:
        /*0004*/ 	.word	index@(_Z28similarityMatrixAndTransposePKfS0_iiiPfS1_)
        /*0008*/ 	.word	0x00000020


	//----- nvinfo : EIATTR_FRAME_SIZE
	.align		4
.L_1:
        /*000c*/ 	.byte	0x04, 0x11
        /*000e*/ 	.short	(.L_3 - .L_2)
	.align		4
.L_2:
        /*0010*/ 	.word	index@(_Z28similarityMatrixAndTransposePKfS0_iiiPfS1_)
        /*0014*/ 	.word	0x00000000


	//----- nvinfo : EIATTR_REGCOUNT
	.align		4
.L_3:
        /*0018*/ 	.byte	0x04, 0x2f
        /*001a*/ 	.short	(.L_5 - .L_4)
	.align		4
.L_4:
        /*001c*/ 	.word	index@(_Z30similarityMatrixAndTransposeV2PKfS0_iiiPfS1_)
        /*0020*/ 	.word	0x0000001e


	//----- nvinfo : EIATTR_FRAME_SIZE
	.align		4
.L_5:
        /*0024*/ 	.byte	0x04, 0x11
        /*0026*/ 	.short	(.L_7 - .L_6)
	.align		4
.L_6:
        /*0028*/ 	.word	index@(_Z30similarityMatrixAndTransposeV2PKfS0_iiiPfS1_)
        /*002c*/ 	.word	0x00000000


	//----- nvinfo : EIATTR_REGCOUNT
	.align		4
.L_7:
        /*0030*/ 	.byte	0x04, 0x2f
        /*0032*/ 	.short	(.L_9 - .L_8)
	.align		4
.L_8:
        /*0034*/ 	.word	index@(_Z7find_nnPKfPiPfiif)
        /*0038*/ 	.word	0x00000012


	//----- nvinfo : EIATTR_FRAME_SIZE
	.align		4
.L_9:
        /*003c*/ 	.byte	0x04, 0x11
        /*003e*/ 	.short	(.L_11 - .L_10)
	.align		4
.L_10:
        /*0040*/ 	.word	index@(_Z7find_nnPKfPiPfiif)
        /*0044*/ 	.word	0x00000000


	//----- nvinfo : EIATTR_REGCOUNT
	.align		4
.L_11:
        /*0048*/ 	.byte	0x04, 0x2f
        /*004a*/ 	.short	(.L_13 - .L_12)
	.align		4
.L_12:
        /*004c*/ 	.word	index@(_Z9find_nnV2PKfPiPfiif)
        /*0050*/ 	.word	0x0000001e


	//----- nvinfo : EIATTR_FRAME_SIZE
	.align		4
.L_13:
        /*0054*/ 	.byte	0x04, 0x11
        /*0056*/ 	.short	(.L_15 - .L_14)
	.align		4
.L_14:
        /*0058*/ 	.word	index@(_Z9find_nnV2PKfPiPfiif)
        /*005c*/ 	.word	0x00000000


	//----- nvinfo : EIATTR_REGCOUNT
	.align		4
.L_15:
        /*0060*/ 	.byte	0x04, 0x2f
        /*0062*/ 	.short	(.L_17 - .L_16)
	.align		4
.L_16:
        /*0064*/ 	.word	index@(_Z20findNearestNeighborsPKfS0_PiPfiiff)
        /*0068*/ 	.word	0x0000001f


	//----- nvinfo : EIATTR_FRAME_SIZE
	.align		4
.L_17:
        /*006c*/ 	.byte	0x04, 0x11
        /*006e*/ 	.short	(.L_19 - .L_18)
	.align		4
.L_18:
        /*0070*/ 	.word	index@(_Z20findNearestNeighborsPKfS0_PiPfiiff)
        /*0074*/ 	.word	0x00000000


	//----- nvinfo : EIATTR_REGCOUNT
	.align		4
.L_19:
        /*0078*/ 	.byte	0x04, 0x2f
        /*007a*/ 	.short	(.L_21 - .L_20)
	.align		4
.L_20:
        /*007c*/ 	.word	index@(_Z11mutualCheckPKiS0_Pii)
        /*0080*/ 	.word	0x0000000c


	//----- nvinfo : EIATTR_FRAME_SIZE
	.align		4
.L_21:
        /*0084*/ 	.byte	0x04, 0x11
        /*0086*/ 	.short	(.L_23 - .L_22)
	.align		4
.L_22:
        /*0088*/ 	.word	index@(_Z11mutualCheckPKiS0_Pii)
        /*008c*/ 	.word	0x00000000


	//----- nvinfo : EIATTR_REGCOUNT
	.align		4
.L_23:
        /*0090*/ 	.byte	0x04, 0x2f
        /*0092*/ 	.short	(.L_25 - .L_24)
	.align		4
.L_24:
        /*0094*/ 	.word	index@(_Z13mutualCheckV2PiPKii)
        /*0098*/ 	.word	0x0000000c


	//----- nvinfo : EIATTR_FRAME_SIZE
	.align		4
.L_25:
        /*009c*/ 	.byte	0x04, 0x11
        /*009e*/ 	.short	(.L_27 - .L_26)
	.align		4
.L_26:
        /*00a0*/ 	.word	index@(_Z13mutualCheckV2PiPKii)
        /*00a4*/ 	.word	0x00000000


	//----- nvinfo : EIATTR_REGCOUNT
	.align		4
.L_27:
        /*00a8*/ 	.byte	0x04, 0x2f
        /*00aa*/ 	.short	(.L_29 - .L_28)
	.align		4
.L_28:
        /*00ac*/ 	.word	index@(_Z13mutualCheckV3PiPKii)
        /*00b0*/ 	.word	0x0000000e


	//----- nvinfo : EIATTR_FRAME_SIZE
	.align		4
.L_29:
        /*00b4*/ 	.byte	0x04, 0x11
        /*00b6*/ 	.short	(.L_31 - .L_30)
	.align		4
.L_30:
        /*00b8*/ 	.word	index@(_Z13mutualCheckV3PiPKii)
        /*00bc*/ 	.word	0x00000000


	//----- nvinfo : EIATTR_MIN_STACK_SIZE
	.align		4
.L_31:
        /*00c0*/ 	.byte	0x04, 0x12
        /*00c2*/ 	.short	(.L_33 - .L_32)
	.align		4
.L_32:
        /*00c4*/ 	.word	index@(_Z13mutualCheckV3PiPKii)
        /*00c8*/ 	.word	0x00000000


	//----- nvinfo : EIATTR_MIN_STACK_SIZE
	.align		4
.L_33:
        /*00cc*/ 	.byte	0x04, 0x12
        /*00ce*/ 	.short	(.L_35 - .L_34)
	.align		4
.L_34:
        /*00d0*/ 	.word	index@(_Z13mutualCheckV2PiPKii)
        /*00d4*/ 	.word	0x00000000


	//----- nvinfo : EIATTR_MIN_STACK_SIZE
	.align		4
.L_35:
        /*00d8*/ 	.byte	0x04, 0x12
        /*00da*/ 	.short	(.L_37 - .L_36)
	.align		4
.L_36:
        /*00dc*/ 	.word	index@(_Z11mutualCheckPKiS0_Pii)
        /*00e0*/ 	.word	0x00000000


	//----- nvinfo : EIATTR_MIN_STACK_SIZE
	.align		4
.L_37:
        /*00e4*/ 	.byte	0x04, 0x12
        /*00e6*/ 	.short	(.L_39 - .L_38)
	.align		4
.L_38:
        /*00e8*/ 	.word	index@(_Z20findNearestNeighborsPKfS0_PiPfiiff)
        /*00ec*/ 	.word	0x00000000


	//----- nvinfo : EIATTR_MIN_STACK_SIZE
	.align		4
.L_39:
        /*00f0*/ 	.byte	0x04, 0x12
        /*00f2*/ 	.short	(.L_41 - .L_40)
	.align		4
.L_40:
        /*00f4*/ 	.word	index@(_Z9find_nnV2PKfPiPfiif)
        /*00f8*/ 	.word	0x00000000


	//----- nvinfo : EIATTR_MIN_STACK_SIZE
	.align		4
.L_41:
        /*00fc*/ 	.byte	0x04, 0x12
        /*00fe*/ 	.short	(.L_43 - .L_42)
	.align		4
.L_42:
        /*0100*/ 	.word	index@(_Z7find_nnPKfPiPfiif)
        /*0104*/ 	.word	0x00000000


	//----- nvinfo : EIATTR_MIN_STACK_SIZE
	.align		4
.L_43:
        /*0108*/ 	.byte	0x04, 0x12
        /*010a*/ 	.short	(.L_45 - .L_44)
	.align		4
.L_44:
        /*010c*/ 	.word	index@(_Z30similarityMatrixAndTransposeV2PKfS0_iiiPfS1_)
        /*0110*/ 	.word	0x00000000


	//----- nvinfo : EIATTR_MIN_STACK_SIZE
	.align		4
.L_45:
        /*0114*/ 	.byte	0x04, 0x12
        /*0116*/ 	.short	(.L_47 - .L_46)
	.align		4
.L_46:
        /*0118*/ 	.word	index@(_Z28similarityMatrixAndTransposePKfS0_iiiPfS1_)
        /*011c*/ 	.word	0x00000000
.L_47:


//--------------------- .nv.compat                --------------------------
	.section	.nv.compat,"",@"SHT_CUDA_COMPAT_INFO"
	.align	4
        /*0000*/ 	.byte	0x02, 0x09, 0x00, 0x00, 0x02, 0x02, 0x01, 0x00, 0x02, 0x05, 0x05, 0x00, 0x03, 0x07, 0x01, 0x01
        /*0010*/ 	.byte	0x02, 0x03, 0x00, 0x00, 0x02, 0x06, 0x01, 0x00, 0x04, 0x0b, 0x08, 0x00, 0x09, 0x00, 0x00, 0x00
        /*0020*/ 	.byte	0x00, 0x00, 0x00, 0x00


//--------------------- .nv.info._Z13mutualCheckV3PiPKii --------------------------
	.section	.nv.info._Z13mutualCheckV3PiPKii,"",@"SHT_CUDA_INFO"
	.sectionflags	@""
	.align	4


	//----- nvinfo : EIATTR_CUDA_API_VERSION
	.align		4
        /*0000*/ 	.byte	0x04, 0x37
        /*0002*/ 	.short	(.L_49 - .L_48)
.L_48:
        /*0004*/ 	.word	0x00000082


	//----- nvinfo : EIATTR_KPARAM_INFO
	.align		4
.L_49:
        /*0008*/ 	.byte	0x04, 0x17
        /*000a*/ 	.short	(.L_51 - .L_50)
.L_50:
        /*000c*/ 	.word	0x00000000
        /*0010*/ 	.short	0x0002
        /*0012*/ 	.short	0x0010
        /*0014*/ 	.byte	0x00, 0xf0, 0x11, 0x00


	//----- nvinfo : EIATTR_KPARAM_INFO
	.align		4
.L_51:
        /*0018*/ 	.byte	0x04, 0x17
        /*001a*/ 	.short	(.L_53 - .L_52)
.L_52:
        /*001c*/ 	.word	0x00000000
        /*0020*/ 	.short	0x0001
        /*0022*/ 	.short	0x0008
        /*0024*/ 	.byte	0x00, 0xf5, 0x21, 0x00


	//----- nvinfo : EIATTR_KPARAM_INFO
	.align		4
.L_53:
        /*0028*/ 	.byte	0x04, 0x17
        /*002a*/ 	.short	(.L_55 - .L_54)
.L_54:
        /*002c*/ 	.word	0x00000000
        /*0030*/ 	.short	0x0000
        /*0032*/ 	.short	0x0000
        /*0034*/ 	.byte	0x00, 0xf5, 0x21, 0x00


	//----- nvinfo : EIATTR_SPARSE_MMA_MASK
	.align		4
.L_55:
        /*0038*/ 	.byte	0x03, 0x50
        /*003a*/ 	.short	0x0000


	//----- nvinfo : EIATTR_MAXREG_COUNT
	.align		4
        /*003c*/ 	.byte	0x03, 0x1b
        /*003e*/ 	.short	0x00ff


	//----- nvinfo : EIATTR_MERCURY_ISA_VERSION
	.align		4
        /*0040*/ 	.byte	0x03, 0x5f
        /*0042*/ 	.short	0x0101


	//----- nvinfo : EIATTR_VRC_CTA_INIT_COUNT
	.align		4
        /*0044*/ 	.byte	0x02, 0x4a
	.zero		1
	.zero		1


	//----- nvinfo : EIATTR_EXIT_INSTR_OFFSETS
	.align		4
        /*0048*/ 	.byte	0x04, 0x1c
        /*004a*/ 	.short	(.L_57 - .L_56)


	//   ....[0]....
.L_56:
        /*004c*/ 	.word	0x00000070


	//   ....[1]....
        /*0050*/ 	.word	0x00000170


	//----- nvinfo : EIATTR_CRS_STACK_SIZE
	.align		4
.L_57:
        /*0054*/ 	.byte	0x04, 0x1e
        /*0056*/ 	.short	(.L_59 - .L_58)
.L_58:
        /*0058*/ 	.word	0x00000000


	//----- nvinfo : EIATTR_CBANK_PARAM_SIZE
	.align		4
.L_59:
        /*005c*/ 	.byte	0x03, 0x19
        /*005e*/ 	.short	0x0014


	//----- nvinfo : EIATTR_PARAM_CBANK
	.align		4
        /*0060*/ 	.byte	0x04, 0x0a
        /*0062*/ 	.short	(.L_61 - .L_60)
	.align		4
.L_60:
        /*0064*/ 	.word	index@(.nv.constant0._Z13mutualCheckV3PiPKii)
        /*0068*/ 	.short	0x0380
        /*006a*/ 	.short	0x0014


	//----- nvinfo : EIATTR_SW_WAR
	.align		4
.L_61:
        /*006c*/ 	.byte	0x04, 0x36
        /*006e*/ 	.short	(.L_63 - .L_62)
.L_62:
        /*0070*/ 	.word	0x00000008
.L_63:


//--------------------- .nv.info._Z13mutualCheckV2PiPKii --------------------------
	.section	.nv.info._Z13mutualCheckV2PiPKii,"",@"SHT_CUDA_INFO"
	.sectionflags	@""
	.align	4


	//----- nvinfo : EIATTR_CUDA_API_VERSION
	.align		4
        /*0000*/ 	.byte	0x04, 0x37
        /*0002*/ 	.short	(.L_65 - .L_64)
.L_64:
        /*0004*/ 	.word	0x00000082


	//----- nvinfo : EIATTR_KPARAM_INFO
	.align		4
.L_65:
        /*0008*/ 	.byte	0x04, 0x17
        /*000a*/ 	.short	(.L_67 - .L_66)
.L_66:
        /*000c*/ 	.word	0x00000000
        /*0010*/ 	.short	0x0002
        /*0012*/ 	.short	0x0010
        /*0014*/ 	.byte	0x00, 0xf0, 0x11, 0x00


	//----- nvinfo : EIATTR_KPARAM_INFO
	.align		4
.L_67:
        /*0018*/ 	.byte	0x04, 0x17
        /*001a*/ 	.short	(.L_69 - .L_68)
.L_68:
        /*001c*/ 	.word	0x00000000
        /*0020*/ 	.short	0x0001
        /*0022*/ 	.short	0x0008
        /*0024*/ 	.byte	0x00, 0xf5, 0x21, 0x00


	//----- nvinfo : EIATTR_KPARAM_INFO
	.align		4
.L_69:
        /*0028*/ 	.byte	0x04, 0x17
        /*002a*/ 	.short	(.L_71 - .L_70)
.L_70:
        /*002c*/ 	.word	0x00000000
        /*0030*/ 	.short	0x0000
        /*0032*/ 	.short	0x0000
        /*0034*/ 	.byte	0x00, 0xf5, 0x21, 0x00


	//----- nvinfo : EIATTR_SPARSE_MMA_MASK
	.align		4
.L_71:
        /*0038*/ 	.byte	0x03, 0x50
        /*003a*/ 	.short	0x0000


	//----- nvinfo : EIATTR_MAXREG_COUNT
	.align		4
        /*003c*/ 	.byte	0x03, 0x1b
        /*003e*/ 	.short	0x00ff


	//----- nvinfo : EIATTR_MERCURY_ISA_VERSION
	.align		4
        /*0040*/ 	.byte	0x03, 0x5f
        /*0042*/ 	.short	0x0101


	//----- nvinfo : EIATTR_VRC_CTA_INIT_COUNT
	.align		4
        /*0044*/ 	.byte	0x02, 0x4a
	.zero		1
	.zero		1


	//----- nvinfo : EIATTR_EXIT_INSTR_OFFSETS
	.align		4
        /*0048*/ 	.byte	0x04, 0x1c
        /*004a*/ 	.short	(.L_73 - .L_72)


	//   ....[0]....
.L_72:
        /*004c*/ 	.word	0x00000070


	//   ....[1]....
        /*0050*/ 	.word	0x00000170


	//----- nvinfo : EIATTR_CRS_STACK_SIZE
	.align		4
.L_73:
        /*0054*/ 	.byte	0x04, 0x1e
        /*0056*/ 	.short	(.L_75 - .L_74)
.L_74:
        /*0058*/ 	.word	0x00000000


	//----- nvinfo : EIATTR_CBANK_PARAM_SIZE
	.align		4
.L_75:
        /*005c*/ 	.byte	0x03, 0x19
        /*005e*/ 	.short	0x0014


	//----- nvinfo : EIATTR_PARAM_CBANK
	.align		4
        /*0060*/ 	.byte	0x04, 0x0a
        /*0062*/ 	.short	(.L_77 - .L_76)
	.align		4
.L_76:
        /*0064*/ 	.word	index@(.nv.constant0._Z13mutualCheckV2PiPKii)
        /*0068*/ 	.short	0x0380
        /*006a*/ 	.short	0x0014


	//----- nvinfo : EIATTR_SW_WAR
	.align		4
.L_77:
        /*006c*/ 	.byte	0x04, 0x36
        /*006e*/ 	.short	(.L_79 - .L_78)
.L_78:
        /*0070*/ 	.word	0x00000008
.L_79:


//--------------------- .nv.info._Z11mutualCheckPKiS0_Pii --------------------------
	.section	.nv.info._Z11mutualCheckPKiS0_Pii,"",@"SHT_CUDA_INFO"
	.sectionflags	@""
	.align	4


	//----- nvinfo : EIATTR_CUDA_API_VERSION
	.align		4
        /*0000*/ 	.byte	0x04, 0x37
        /*0002*/ 	.short	(.L_81 - .L_80)
.L_80:
        /*0004*/ 	.word	0x00000082


	//----- nvinfo : EIATTR_KPARAM_INFO
	.align		4
.L_81:
        /*0008*/ 	.byte	0x04, 0x17
        /*000a*/ 	.short	(.L_83 - .L_82)
.L_82:
        /*000c*/ 	.word	0x00000000
        /*0010*/ 	.short	0x0003
        /*0012*/ 	.short	0x0018
        /*0014*/ 	.byte	0x00, 0xf0, 0x11, 0x00


	//----- nvinfo : EIATTR_KPARAM_INFO
	.align		4
.L_83:
        /*0018*/ 	.byte	0x04, 0x17
        /*001a*/ 	.short	(.L_85 - .L_84)
.L_84:
        /*001c*/ 	.word	0x00000000
        /*0020*/ 	.short	0x0002
        /*0022*/ 	.short	0x0010
        /*0024*/ 	.byte	0x00, 0xf5, 0x21, 0x00


	//----- nvinfo : EIATTR_KPARAM_INFO
	.align		4
.L_85:
        /*0028*/ 	.byte	0x04, 0x17
        /*002a*/ 	.short	(.L_87 - .L_86)
.L_86:
        /*002c*/ 	.word	0x00000000
        /*0030*/ 	.short	0x0001
        /*0032*/ 	.short	0x0008
        /*0034*/ 	.byte	0x00, 0xf5, 0x21, 0x00


	//----- nvinfo : EIATTR_KPARAM_INFO
	.align		4
.L_87:
        /*0038*/ 	.byte	0x04, 0x17
        /*003a*/ 	.short	(.L_89 - .L_88)
.L_88:
        /*003c*/ 	.word	0x00000000
        /*0040*/ 	.short	0x0000
        /*0042*/ 	.short	0x0000
        /*0044*/ 	.byte	0x00, 0xf5, 0x21, 0x00


	//----- nvinfo : EIATTR_SPARSE_MMA_MASK
	.align		4
.L_89:
        /*0048*/ 	.byte	0x03, 0x50
        /*004a*/ 	.short	0x0000


	//----- nvinfo : EIATTR_MAXREG_COUNT
	.align		4
        /*004c*/ 	.byte	0x03, 0x1b
        /*004e*/ 	.short	0x00ff


	//----- nvinfo : EIATTR_MERCURY_ISA_VERSION
	.align		4
        /*0050*/ 	.byte	0x03, 0x5f
        /*0052*/ 	.short	0x0101


	//----- nvinfo : EIATTR_VRC_CTA_INIT_COUNT
	.align		4
        /*0054*/ 	.byte	0x02, 0x4a
	.zero		1
	.zero		1


	//----- nvinfo : EIATTR_EXIT_INSTR_OFFSETS
	.align		4
        /*0058*/ 	.byte	0x04, 0x1c
        /*005a*/ 	.short	(.L_91 - .L_90)


	//   ....[0]....
.L_90:
        /*005c*/ 	.word	0x00000070


	//   ....[1]....
        /*0060*/ 	.word	0x00000190


	//----- nvinfo : EIATTR_CRS_STACK_SIZE
	.align		4
.L_91:
        /*0064*/ 	.byte	0x04, 0x1e
        /*0066*/ 	.short	(.L_93 - .L_92)
.L_92:
        /*0068*/ 	.word	0x00000000


	//----- nvinfo : EIATTR_CBANK_PARAM_SIZE
	.align		4
.L_93:
        /*006c*/ 	.byte	0x03, 0x19
        /*006e*/ 	.short	0x001c


	//----- nvinfo : EIATTR_PARAM_CBANK
	.align		4
        /*0070*/ 	.byte	0x04, 0x0a
        /*0072*/ 	.short	(.L_95 - .L_94)
	.align		4
.L_94:
        /*0074*/ 	.word	index@(.nv.constant0._Z11mutualCheckPKiS0_Pii)
        /*0078*/ 	.short	0x0380
        /*007a*/ 	.short	0x001c


	//----- nvinfo : EIATTR_SW_WAR
	.align		4
.L_95:
        /*007c*/ 	.byte	0x04, 0x36
        /*007e*/ 	.short	(.L_97 - .L_96)
.L_96:
        /*0080*/ 	.word	0x00000008
.L_97:


//--------------------- .nv.info._Z20findNearestNeighborsPKfS0_PiPfiiff --------------------------
	.section	.nv.info._Z20findNearestNeighborsPKfS0_PiPfiiff,"",@"SHT_CUDA_INFO"
	.sectionflags	@""
	.align	4


	//----- nvinfo : EIATTR_CUDA_API_VERSION
	.align		4
        /*0000*/ 	.byte	0x04, 0x37
        /*0002*/ 	.short	(.L_99 - .L_98)
.L_98:
        /*0004*/ 	.word	0x00000082


	//----- nvinfo : EIATTR_KPARAM_INFO
	.align		4
.L_99:
        /*0008*/ 	.byte	0x04, 0x17
        /*000a*/ 	.short	(.L_101 - .L_100)
.L_100:
        /*000c*/ 	.word	0x00000000
        /*0010*/ 	.short	0x0007
        /*0012*/ 	.short	0x002c
        /*0014*/ 	.byte	0x00, 0xf0, 0x11, 0x00


	//----- nvinfo : EIATTR_KPARAM_INFO
	.align		4
.L_101:
        /*0018*/ 	.byte	0x04, 0x17
        /*001a*/ 	.short	(.L_103 - .L_102)
.L_102:
        /*001c*/ 	.word	0x00000000
        /*0020*/ 	.short	0x0006
        /*0022*/ 	.short	0x0028
        /*0024*/ 	.byte	0x00, 0xf0, 0x11, 0x00


	//----- nvinfo : EIATTR_KPARAM_INFO
	.align		4
.L_103:
        /*0028*/ 	.byte	0x04, 0x17
        /*002a*/ 	.short	(.L_105 - .L_104)
.L_104:
        /*002c*/ 	.word	0x00000000
        /*0030*/ 	.short	0x0005
        /*0032*/ 	.short	0x0024
        /*0034*/ 	.byte	0x00, 0xf0, 0x11, 0x00


	//----- nvinfo : EIATTR_KPARAM_INFO
	.align		4
.L_105:
        /*0038*/ 	.byte	0x04, 0x17
        /*003a*/ 	.short	(.L_107 - .L_106)
.L_106:
        /*003c*/ 	.word	0x00000000
        /*0040*/ 	.short	0x0004
        /*0042*/ 	.short	0x0020
        /*0044*/ 	.byte	0x00, 0xf0, 0x11, 0x00


	//----- nvinfo : EIATTR_KPARAM_INFO
	.align		4
.L_107:
        /*0048*/ 	.byte	0x04, 0x17
        /*004a*/ 	.short	(.L_109 - .L_108)
.L_108:
        /*004c*/ 	.word	0x00000000
        /*0050*/ 	.short	0x0003
        /*0052*/ 	.short	0x0018
        /*0054*/ 	.byte	0x00, 0xf5, 0x21, 0x00


	//----- nvinfo : EIATTR_KPARAM_INFO
	.align		4
.L_109:
        /*0058*/ 	.byte	0x04, 0x17
        /*005a*/ 	.short	(.L_111 - .L_110)
.L_110:
        /*005c*/ 	.word	0x00000000
        /*0060*/ 	.short	0x0002
        /*0062*/ 	.short	0x0010
        /*0064*/ 	.byte	0x00, 0xf5, 0x21, 0x00


	//----- nvinfo : EIATTR_KPARAM_INFO
	.align		4
.L_111:
        /*0068*/ 	.byte	0x04, 0x17
        /*006a*/ 	.short	(.L_113 - .L_112)
.L_112:
        /*006c*/ 	.word	0x00000000
        /*0070*/ 	.short	0x0001
        /*0072*/ 	.short	0x0008
        /*0074*/ 	.byte	0x00, 0xf5, 0x21, 0x00


	//----- nvinfo : EIATTR_KPARAM_INFO
	.align		4
.L_113:
        /*0078*/ 	.byte	0x04, 0x17
        /*007a*/ 	.short	(.L_115 - .L_114)
.L_114:
        /*007c*/ 	.word	0x00000000
        /*0080*/ 	.short	0x0000
        /*0082*/ 	.short	0x0000
        /*0084*/ 	.byte	0x00, 0xf5, 0x21, 0x00


	//----- nvinfo : EIATTR_SPARSE_MMA_MASK
	.align		4
.L_115:
        /*0088*/ 	.byte	0x03, 0x50
        /*008a*/ 	.short	0x0000


	//----- nvinfo : EIATTR_MAXREG_COUNT
	.align		4
        /*008c*/ 	.byte	0x03, 0x1b
        /*008e*/ 	.short	0x00ff


	//----- nvinfo : EIATTR_MERCURY_ISA_VERSION
	.align		4
        /*0090*/ 	.byte	0x03, 0x5f
        /*0092*/ 	.short	0x0101


	//----- nvinfo : EIATTR_VRC_CTA_INIT_COUNT
	.align		4
        /*0094*/ 	.byte	0x02, 0x4a
	.zero		1
	.zero		1


	//----- nvinfo : EIATTR_EXIT_INSTR_OFFSETS
	.align		4
        /*0098*/ 	.byte	0x04, 0x1c
        /*009a*/ 	.short	(.L_117 - .L_116)


	//   ....[0]....
.L_116:
        /*009c*/ 	.word	0x00000070


	//   ....[1]....
        /*00a0*/ 	.word	0x00000ca0


	//----- nvinfo : EIATTR_CRS_STACK_SIZE
	.align		4
.L_117:
        /*00a4*/ 	.byte	0x04, 0x1e
        /*00a6*/ 	.short	(.L_119 - .L_118)
.L_118:
        /*00a8*/ 	.word	0x00000000


	//----- nvinfo : EIATTR_CBANK_PARAM_SIZE
	.align		4
.L_119:
        /*00ac*/ 	.byte	0x03, 0x19
        /*00ae*/ 	.short	0x0030


	//----- nvinfo : EIATTR_PARAM_CBANK
	.align		4
        /*00b0*/ 	.byte	0x04, 0x0a
        /*00b2*/ 	.short	(.L_121 - .L_120)
	.align		4
.L_120:
        /*00b4*/ 	.word	index@(.nv.constant0._Z20findNearestNeighborsPKfS0_PiPfiiff)
        /*00b8*/ 	.short	0x0380
        /*00ba*/ 	.short	0x0030


	//----- nvinfo : EIATTR_SW_WAR
	.align		4
.L_121:
        /*00bc*/ 	.byte	0x04, 0x36
        /*00be*/ 	.short	(.L_123 - .L_122)
.L_122:
        /*00c0*/ 	.word	0x00000008
.L_123:


//--------------------- .nv.info._Z9find_nnV2PKfPiPfiif --------------------------
	.section	.nv.info._Z9find_nnV2PKfPiPfiif,"",@"SHT_CUDA_INFO"
	.sectionflags	@""
	.align	4


	//----- nvinfo : EIATTR_CUDA_API_VERSION
	.align		4
        /*0000*/ 	.byte	0x04, 0x37
        /*0002*/ 	.short	(.L_125 - .L_124)
.L_124:
        /*0004*/ 	.word	0x00000082


	//----- nvinfo : EIATTR_KPARAM_INFO
	.align		4
.L_125:
        /*0008*/ 	.byte	0x04, 0x17
        /*000a*/ 	.short	(.L_127 - .L_126)
.L_126:
        /*000c*/ 	.word	0x00000000
        /*0010*/ 	.short	0x0005
        /*0012*/ 	.short	0x0020
        /*0014*/ 	.byte	0x00, 0xf0, 0x11, 0x00


	//----- nvinfo : EIATTR_KPARAM_INFO
	.align		4
.L_127:
        /*0018*/ 	.byte	0x04, 0x17
        /*001a*/ 	.short	(.L_129 - .L_128)
.L_128:
        /*001c*/ 	.word	0x00000000
        /*0020*/ 	.short	0x0004
        /*0022*/ 	.short	0x001c
        /*0024*/ 	.byte	0x00, 0xf0, 0x11, 0x00


	//----- nvinfo : EIATTR_KPARAM_INFO
	.align		4
.L_129:
        /*0028*/ 	.byte	0x04, 0x17
        /*002a*/ 	.short	(.L_131 - .L_130)
.L_130:
        /*002c*/ 	.word	0x00000000
        /*0030*/ 	.short	0x0003
        /*0032*/ 	.short	0x0018
        /*0034*/ 	.byte	0x00, 0xf0, 0x11, 0x00


	//----- nvinfo : EIATTR_KPARAM_INFO
	.align		4
.L_131:
        /*0038*/ 	.byte	0x04, 0x17
        /*003a*/ 	.short	(.L_133 - .L_132)
.L_132:
        /*003c*/ 	.word	0x00000000
        /*0040*/ 	.short	0x0002
        /*0042*/ 	.short	0x0010
        /*0044*/ 	.byte	0x00, 0xf5, 0x21, 0x00


	//----- nvinfo : EIATTR_KPARAM_INFO
	.align		4
.L_133:
        /*0048*/ 	.byte	0x04, 0x17
        /*004a*/ 	.short	(.L_135 - .L_134)
.L_134:
        /*004c*/ 	.word	0x00000000
        /*0050*/ 	.short	0x0001
        /*0052*/ 	.short	0x0008
        /*0054*/ 	.byte	0x00, 0xf5, 0x21, 0x00


	//----- nvinfo : EIATTR_KPARAM_INFO
	.align		4
.L_135:
        /*0058*/ 	.byte	0x04, 0x17
        /*005a*/ 	.short	(.L_137 - .L_136)
.L_136:
        /*005c*/ 	.word	0x00000000
        /*0060*/ 	.short	0x0000
        /*0062*/ 	.short	0x0000
        /*0064*/ 	.byte	0x00, 0xf5, 0x21, 0x00


	//----- nvinfo : EIATTR_SPARSE_MMA_MASK
	.align		4
.L_137:
        /*0068*/ 	.byte	0x03, 0x50
        /*006a*/ 	.short	0x0000


	//----- nvinfo : EIATTR_MAXREG_COUNT
	.align		4
        /*006c*/ 	.byte	0x03, 0x1b
        /*006e*/ 	.short	0x00ff


	//----- nvinfo : EIATTR_MERCURY_ISA_VERSION
	.align		4
        /*0070*/ 	.byte	0x03, 0x5f
        /*0072*/ 	.short	0x0101


	//----- nvinfo : EIATTR_VRC_CTA_INIT_COUNT
	.align		4
        /*0074*/ 	.byte	0x02, 0x4a
	.zero		1
	.zero		1


	//----- nvinfo : EIATTR_EXIT_INSTR_OFFSETS
	.align		4
        /*0078*/ 	.byte	0x04, 0x1c
        /*007a*/ 	.short	(.L_139 - .L_138)


	//   ....[0]....
.L_138:
        /*007c*/ 	.word	0x00000070


	//   ....[1]....
        /*0080*/ 	.word	0x00001060


	//----- nvinfo : EIATTR_CBANK_PARAM_SIZE
	.align		4
.L_139:
        /*0084*/ 	.byte	0x03, 0x19
        /*0086*/ 	.short	0x0024


	//----- nvinfo : EIATTR_PARAM_CBANK
	.align		4
        /*0088*/ 	.byte	0x04, 0x0a
        /*008a*/ 	.short	(.L_141 - .L_140)
	.align		4
.L_140:
        /*008c*/ 	.word	index@(.nv.constant0._Z9find_nnV2PKfPiPfiif)
        /*0090*/ 	.short	0x0380
        /*0092*/ 	.short	0x0024


	//----- nvinfo : EIATTR_SW_WAR
	.align		4
.L_141:
        /*0094*/ 	.byte	0x04, 0x36
        /*0096*/ 	.short	(.L_143 - .L_142)
.L_142:
        /*0098*/ 	.word	0x00000008
.L_143:


//--------------------- .nv.info._Z7find_nnPKfPiPfiif --------------------------
	.section	.nv.info._Z7find_nnPKfPiPfiif,"",@"SHT_CUDA_INFO"
	.sectionflags	@""
	.align	4


	//----- nvinfo : EIATTR_CUDA_API_VERSION
	.align		4
        /*0000*/ 	.byte	0x04, 0x37
        /*0002*/ 	.short	(.L_145 - .L_144)
.L_144:
        /*0004*/ 	.word	0x00000082


	//----- nvinfo : EIATTR_KPARAM_INFO
	.align		4
.L_145:
        /*0008*/ 	.byte	0x04, 0x17
        /*000a*/ 	.short	(.L_147 - .L_146)
.L_146:
        /*000c*/ 	.word	0x00000000
        /*0010*/ 	.short	0x0005
        /*0012*/ 	.short	0x0020
        /*0014*/ 	.byte	0x00, 0xf0, 0x11, 0x00


	//----- nvinfo : EIATTR_KPARAM_INFO
	.align		4
.L_147:
        /*0018*/ 	.byte	0x04, 0x17
        /*001a*/ 	.short	(.L_149 - .L_148)
.L_148:
        /*001c*/ 	.word	0x00000000
        /*0020*/ 	.short	0x0004
        /*0022*/ 	.short	0x001c
        /*0024*/ 	.byte	0x00, 0xf0, 0x11, 0x00


	//----- nvinfo : EIATTR_KPARAM_INFO
	.align		4
.L_149:
        /*0028*/ 	.byte	0x04, 0x17
        /*002a*/ 	.short	(.L_151 - .L_150)
.L_150:
        /*002c*/ 	.word	0x00000000
        /*0030*/ 	.short	0x0003
        /*0032*/ 	.short	0x0018
        /*0034*/ 	.byte	0x00, 0xf0, 0x11, 0x00


	//----- nvinfo : EIATTR_KPARAM_INFO
	.align		4
.L_151:
        /*0038*/ 	.byte	0x04, 0x17
        /*003a*/ 	.short	(.L_153 - .L_152)
.L_152:
        /*003c*/ 	.word	0x00000000
        /*0040*/ 	.short	0x0002
        /*0042*/ 	.short	0x0010
        /*0044*/ 	.byte	0x00, 0xf5, 0x21, 0x00


	//----- nvinfo : EIATTR_KPARAM_INFO
	.align		4
.L_153:
        /*0048*/ 	.byte	0x04, 0x17
        /*004a*/ 	.short	(.L_155 - .L_154)
.L_154:
        /*004c*/ 	.word	0x00000000
        /*0050*/ 	.short	0x0001
        /*0052*/ 	.short	0x0008
        /*0054*/ 	.byte	0x00, 0xf5, 0x21, 0x00


	//----- nvinfo : EIATTR_KPARAM_INFO
	.align		4
.L_155:
        /*0058*/ 	.byte	0x04, 0x17
        /*005a*/ 	.short	(.L_157 - .L_156)
.L_156:
        /*005c*/ 	.word	0x00000000
        /*0060*/ 	.short	0x0000
        /*0062*/ 	.short	0x0000
        /*0064*/ 	.byte	0x00, 0xf5, 0x21, 0x00


	//----- nvinfo : EIATTR_SPARSE_MMA_MASK
	.align		4
.L_157:
        /*0068*/ 	.byte	0x03, 0x50
        /*006a*/ 	.short	0x0000


	//----- nvinfo : EIATTR_MAXREG_COUNT
	.align		4
        /*006c*/ 	.byte	0x03, 0x1b
        /*006e*/ 	.short	0x00ff


	//----- nvinfo : EIATTR_MERCURY_ISA_VERSION
	.align		4
        /*0070*/ 	.byte	0x03, 0x5f
        /*0072*/ 	.short	0x0101


	//----- nvinfo : EIATTR_VRC_CTA_INIT_COUNT
	.align		4
        /*0074*/ 	.byte	0x02, 0x4a
	.zero		1
	.zero		1


	//----- nvinfo : EIATTR_EXIT_INSTR_OFFSETS
	.align		4
        /*0078*/ 	.byte	0x04, 0x1c
        /*007a*/ 	.short	(.L_159 - .L_158)


	//   ....[0]....
.L_158:
        /*007c*/ 	.word	0x00000070


	//   ....[1]....
        /*0080*/ 	.word	0x00000660


	//----- nvinfo : EIATTR_CRS_STACK_SIZE
	.align		4
.L_159:
        /*0084*/ 	.byte	0x04, 0x1e
        /*0086*/ 	.short	(.L_161 - .L_160)
.L_160:
        /*0088*/ 	.word	0x00000000


	//----- nvinfo : EIATTR_CBANK_PARAM_SIZE
	.align		4
.L_161:
        /*008c*/ 	.byte	0x03, 0x19
        /*008e*/ 	.short	0x0024


	//----- nvinfo : EIATTR_PARAM_CBANK
	.align		4
        /*0090*/ 	.byte	0x04, 0x0a
        /*0092*/ 	.short	(.L_163 - .L_162)
	.align		4
.L_162:
        /*0094*/ 	.word	index@(.nv.constant0._Z7find_nnPKfPiPfiif)
        /*0098*/ 	.short	0x0380
        /*009a*/ 	.short	0x0024


	//----- nvinfo : EIATTR_SW_WAR
	.align		4
.L_163:
        /*009c*/ 	.byte	0x04, 0x36
        /*009e*/ 	.short	(.L_165 - .L_164)
.L_164:
        /*00a0*/ 	.word	0x00000008
.L_165:


//--------------------- .nv.info._Z30similarityMatrixAndTransposeV2PKfS0_iiiPfS1_ --------------------------
	.section	.nv.info._Z30similarityMatrixAndTransposeV2PKfS0_iiiPfS1_,"",@"SHT_CUDA_INFO"
	.sectionflags	@""
	.align	4


	//----- nvinfo : EIATTR_CUDA_API_VERSION
	.align		4
        /*0000*/ 	.byte	0x04, 0x37
        /*0002*/ 	.short	(.L_167 - .L_166)
.L_166:
        /*0004*/ 	.word	0x00000082


	//----- nvinfo : EIATTR_KPARAM_INFO
	.align		4
.L_167:
        /*0008*/ 	.byte	0x04, 0x17
        /*000a*/ 	.short	(.L_169 - .L_168)
.L_168:
        /*000c*/ 	.word	0x00000000
        /*0010*/ 	.short	0x0006
        /*0012*/ 	.short	0x0028
        /*0014*/ 	.byte	0x00, 0xf5, 0x21, 0x00


	//----- nvinfo : EIATTR_KPARAM_INFO
	.align		4
.L_169:
        /*0018*/ 	.byte	0x04, 0x17
        /*001a*/ 	.short	(.L_171 - .L_170)
.L_170:
        /*001c*/ 	.word	0x00000000
        /*0020*/ 	.short	0x0005
        /*0022*/ 	.short	0x0020
        /*0024*/ 	.byte	0x00, 0xf5, 0x21, 0x00


	//----- nvinfo : EIATTR_KPARAM_INFO
	.align		4
.L_171:
        /*0028*/ 	.byte	0x04, 0x17
        /*002a*/ 	.short	(.L_173 - .L_172)
.L_172:
        /*002c*/ 	.word	0x00000000
        /*0030*/ 	.short	0x0004
        /*0032*/ 	.short	0x0018
        /*0034*/ 	.byte	0x00, 0xf0, 0x11, 0x00


	//----- nvinfo : EIATTR_KPARAM_INFO
	.align		4
.L_173:
        /*0038*/ 	.byte	0x04, 0x17
        /*003a*/ 	.short	(.L_175 - .L_174)
.L_174:
        /*003c*/ 	.word	0x00000000
        /*0040*/ 	.short	0x0003
        /*0042*/ 	.short	0x0014
        /*0044*/ 	.byte	0x00, 0xf0, 0x11, 0x00


	//----- nvinfo : EIATTR_KPARAM_INFO
	.align		4
.L_175:
        /*0048*/ 	.byte	0x04, 0x17
        /*004a*/ 	.short	(.L_177 - .L_176)
.L_176:
        /*004c*/ 	.word	0x00000000
        /*0050*/ 	.short	0x0002
        /*0052*/ 	.short	0x0010
        /*0054*/ 	.byte	0x00, 0xf0, 0x11, 0x00


	//----- nvinfo : EIATTR_KPARAM_INFO
	.align		4
.L_177:
        /*0058*/ 	.byte	0x04, 0x17
        /*005a*/ 	.short	(.L_179 - .L_178)
.L_178:
        /*005c*/ 	.word	0x00000000
        /*0060*/ 	.short	0x0001
        /*0062*/ 	.short	0x0008
        /*0064*/ 	.byte	0x00, 0xf5, 0x21, 0x00


	//----- nvinfo : EIATTR_KPARAM_INFO
	.align		4
.L_179:
        /*0068*/ 	.byte	0x04, 0x17
        /*006a*/ 	.short	(.L_181 - .L_180)
.L_180:
        /*006c*/ 	.word	0x00000000
        /*0070*/ 	.short	0x0000
        /*0072*/ 	.short	0x0000
        /*0074*/ 	.byte	0x00, 0xf5, 0x21, 0x00


	//----- nvinfo : EIATTR_SPARSE_MMA_MASK
	.align		4
.L_181:
        /*0078*/ 	.byte	0x03, 0x50
        /*007a*/ 	.short	0x0000


	//----- nvinfo : EIATTR_MAXREG_COUNT
	.align		4
        /*007c*/ 	.byte	0x03, 0x1b
        /*007e*/ 	.short	0x00ff


	//----- nvinfo : EIATTR_MERCURY_ISA_VERSION
	.align		4
        /*0080*/ 	.byte	0x03, 0x5f
        /*0082*/ 	.short	0x0101


	//----- nvinfo : EIATTR_VRC_CTA_INIT_COUNT
	.align		4
        /*0084*/ 	.byte	0x02, 0x4a
	.zero		1
	.zero		1


	//----- nvinfo : EIATTR_EXIT_INSTR_OFFSETS
	.align		4
        /*0088*/ 	.byte	0x04, 0x1c
        /*008a*/ 	.short	(.L_183 - .L_182)


	//   ....[0]....
.L_182:
        /*008c*/ 	.word	0x000000c0


	//   ....[1]....
        /*0090*/ 	.word	0x00000820


	//----- nvinfo : EIATTR_CBANK_PARAM_SIZE
	.align		4
.L_183:
        /*0094*/ 	.byte	0x03, 0x19
        /*0096*/ 	.short	0x0030


	//----- nvinfo : EIATTR_PARAM_CBANK
	.align		4
        /*0098*/ 	.byte	0x04, 0x0a
        /*009a*/ 	.short	(.L_185 - .L_184)
	.align		4
.L_184:
        /*009c*/ 	.word	index@(.nv.constant0._Z30similarityMatrixAndTransposeV2PKfS0_iiiPfS1_)
        /*00a0*/ 	.short	0x0380
        /*00a2*/ 	.short	0x0030


	//----- nvinfo : EIATTR_SW_WAR
	.align		4
.L_185:
        /*00a4*/ 	.byte	0x04, 0x36
        /*00a6*/ 	.short	(.L_187 - .L_186)
.L_186:
        /*00a8*/ 	.word	0x00000008
.L_187:


//--------------------- .nv.info._Z28similarityMatrixAndTransposePKfS0_iiiPfS1_ --------------------------
	.section	.nv.info._Z28similarityMatrixAndTransposePKfS0_iiiPfS1_,"",@"SHT_CUDA_INFO"
	.sectionflags	@""
	.align	4


	//----- nvinfo : EIATTR_CUDA_API_VERSION
	.align		4
        /*0000*/ 	.byte	0x04, 0x37
        /*0002*/ 	.short	(.L_189 - .L_188)
.L_188:
        /*0004*/ 	.word	0x00000082


	//----- nvinfo : EIATTR_KPARAM_INFO
	.align		4
.L_189:
        /*0008*/ 	.byte	0x04, 0x17
        /*000a*/ 	.short	(.L_191 - .L_190)
.L_190:
        /*000c*/ 	.word	0x00000000
        /*0010*/ 	.short	0x0006
        /*0012*/ 	.short	0x0028
        /*0014*/ 	.byte	0x00, 0xf5, 0x21, 0x00


	//----- nvinfo : EIATTR_KPARAM_INFO
	.align		4
.L_191:
        /*0018*/ 	.byte	0x04, 0x17
        /*001a*/ 	.short	(.L_193 - .L_192)
.L_192:
        /*001c*/ 	.word	0x00000000
        /*0020*/ 	.short	0x0005
        /*0022*/ 	.short	0x0020
        /*0024*/ 	.byte	0x00, 0xf5, 0x21, 0x00


	//----- nvinfo : EIATTR_KPARAM_INFO
	.align		4
.L_193:
        /*0028*/ 	.byte	0x04, 0x17
        /*002a*/ 	.short	(.L_195 - .L_194)
.L_194:
        /*002c*/ 	.word	0x00000000
        /*0030*/ 	.short	0x0004
        /*0032*/ 	.short	0x0018
        /*0034*/ 	.byte	0x00, 0xf0, 0x11, 0x00


	//----- nvinfo : EIATTR_KPARAM_INFO
	.align		4
.L_195:
        /*0038*/ 	.byte	0x04, 0x17
        /*003a*/ 	.short	(.L_197 - .L_196)
.L_196:
        /*003c*/ 	.word	0x00000000
        /*0040*/ 	.short	0x0003
        /*0042*/ 	.short	0x0014
        /*0044*/ 	.byte	0x00, 0xf0, 0x11, 0x00


	//----- nvinfo : EIATTR_KPARAM_INFO
	.align		4
.L_197:
        /*0048*/ 	.byte	0x04, 0x17
        /*004a*/ 	.short	(.L_199 - .L_198)
.L_198:
        /*004c*/ 	.word	0x00000000
        /*0050*/ 	.short	0x0002
        /*0052*/ 	.short	0x0010
        /*0054*/ 	.byte	0x00, 0xf0, 0x11, 0x00


	//----- nvinfo : EIATTR_KPARAM_INFO
	.align		4
.L_199:
        /*0058*/ 	.byte	0x04, 0x17
        /*005a*/ 	.short	(.L_201 - .L_200)
.L_200:
        /*005c*/ 	.word	0x00000000
        /*0060*/ 	.short	0x0001
        /*0062*/ 	.short	0x0008
        /*0064*/ 	.byte	0x00, 0xf5, 0x21, 0x00


	//----- nvinfo : EIATTR_KPARAM_INFO
	.align		4
.L_201:
        /*0068*/ 	.byte	0x04, 0x17
        /*006a*/ 	.short	(.L_203 - .L_202)
.L_202:
        /*006c*/ 	.word	0x00000000
        /*0070*/ 	.short	0x0000
        /*0072*/ 	.short	0x0000
        /*0074*/ 	.byte	0x00, 0xf5, 0x21, 0x00


	//----- nvinfo : EIATTR_SPARSE_MMA_MASK
	.align		4
.L_203:
        /*0078*/ 	.byte	0x03, 0x50
        /*007a*/ 	.short	0x0000


	//----- nvinfo : EIATTR_MAXREG_COUNT
	.align		4
        /*007c*/ 	.byte	0x03, 0x1b
        /*007e*/ 	.short	0x00ff


	//----- nvinfo : EIATTR_MERCURY_ISA_VERSION
	.align		4
        /*0080*/ 	.byte	0x03, 0x5f
        /*0082*/ 	.short	0x0101


	//----- nvinfo : EIATTR_VRC_CTA_INIT_COUNT
	.align		4
        /*0084*/ 	.byte	0x02, 0x4a
	.zero		1
	.zero		1


	//----- nvinfo : EIATTR_EXIT_INSTR_OFFSETS
	.align		4
        /*0088*/ 	.byte	0x04, 0x1c
        /*008a*/ 	.short	(.L_205 - .L_204)


	//   ....[0]....
.L_204:
        /*008c*/ 	.word	0x000000c0


	//   ....[1]....
        /*0090*/ 	.word	0x00000c00


	//----- nvinfo : EIATTR_CBANK_PARAM_SIZE
	.align		4
.L_205:
        /*0094*/ 	.byte	0x03, 0x19
        /*0096*/ 	.short	0x0030


	//----- nvinfo : EIATTR_PARAM_CBANK
	.align		4
        /*0098*/ 	.byte	0x04, 0x0a
        /*009a*/ 	.short	(.L_207 - .L_206)
	.align		4
.L_206:
        /*009c*/ 	.word	index@(.nv.constant0._Z28similarityMatrixAndTransposePKfS0_iiiPfS1_)
        /*00a0*/ 	.short	0x0380
        /*00a2*/ 	.short	0x0030


	//----- nvinfo : EIATTR_SW_WAR
	.align		4
.L_207:
        /*00a4*/ 	.byte	0x04, 0x36
        /*00a6*/ 	.short	(.L_209 - .L_208)
.L_208:
        /*00a8*/ 	.word	0x00000008
.L_209:


//--------------------- .nv.callgraph             --------------------------
	.section	.nv.callgraph,"",@"SHT_CUDA_CALLGRAPH"
	.align	4
	.sectionentsize	8
	.align		4
        /*0000*/ 	.word	0x00000000
	.align		4
        /*0004*/ 	.word	0xffffffff
	.align		4
        /*0008*/ 	.word	0x00000000
	.align		4
        /*000c*/ 	.word	0xfffffffe
	.align		4
        /*0010*/ 	.word	0x00000000
	.align		4
        /*0014*/ 	.word	0xfffffffd
	.align		4
        /*0018*/ 	.word	0x00000000
	.align		4
        /*001c*/ 	.word	0xfffffffc


//--------------------- .text._Z13mutualCheckV3PiPKii --------------------------
	.section	.text._Z13mutualCheckV3PiPKii,"ax",@progbits
	.align	128
        .global         _Z13mutualCheckV3PiPKii
        .type           _Z13mutualCheckV3PiPKii,@function
        .size           _Z13mutualCheckV3PiPKii,(.L_x_52 - _Z13mutualCheckV3PiPKii)
        .other          _Z13mutualCheckV3PiPKii,@"STO_CUDA_ENTRY STV_DEFAULT"
_Z13mutualCheckV3PiPKii:
.text._Z13mutualCheckV3PiPKii:
[----:B------:R-:W-:Y:S01]  /*0000*/  LDC R1, c[0x0][0x37c] ;  /* 0x0000df00ff017b82 */ /* 0x000fe20000000800 */
[----:B------:R-:W0:Y:S07]  /*0010*/  S2R R7, SR_TID.X ;  /* 0x0000000000077919 */ /* 0x000e2e0000002100 */
[----:B------:R-:W0:Y:S01]  /*0020*/  S2UR UR4, SR_CTAID.X ;  /* 0x00000000000479c3 */ /* 0x000e220000002500 */
[----:B------:R-:W1:Y:S07]  /*0030*/  LDCU UR5, c[0x0][0x390] ;  /* 0x00007200ff0577ac */ /* 0x000e6e0008000800 */
[----:B------:R-:W0:Y:S02]  /*0040*/  LDC R0, c[0x0][0x360] ;  /* 0x0000d800ff007b82 */ /* 0x000e240000000800 */
[----:B0-----:R-:W-:-:S05]  /*0050*/  IMAD R7, R0, UR4, R7 ;  /* 0x0000000400077c24 */ /* 0x001fca000f8e0207 */
[----:B-1----:R-:W-:-:S13]  /*0060*/  ISETP.GE.AND P0, PT, R7, UR5, PT ;  /* 0x0000000507007c0c */ /* 0x002fda000bf06270 */
[----:B------:R-:W-:Y:S05]  /*0070*/  @P0 EXIT ;  /* 0x000000000000094d */ /* 0x000fea0003800000 */
[----:B------:R-:W0:Y:S01]  /*0080*/  LDC.64 R2, c[0x0][0x380] ;  /* 0x0000e000ff027b82 */ /* 0x000e220000000a00 */
[----:B------:R-:W1:Y:S01]  /*0090*/  LDCU.64 UR4, c[0x0][0x358] ;  /* 0x00006b00ff0477ac */ /* 0x000e620008000a00 */
[----:B0-----:R-:W-:-:S05]  /*00a0*/  IMAD.WIDE R2, R7, 0x4, R2 ;  /* 0x0000000407027825 */ /* 0x001fca00078e0202 */
[----:B-1----:R-:W2:Y:S01]  /*00b0*/  LDG.E R9, desc[UR4][R2.64] ;  /* 0x0000000402097981 */ /* 0x002ea2000c1e1900 */
[----:B------:R-:W-:Y:S01]  /*00c0*/  BSSY.RECONVERGENT B0, `(.L_x_0) ;  /* 0x0000009000007945 */ /* 0x000fe20003800200 */
[----:B------:R-:W-:Y:S02]  /*00d0*/  MOV R11, 0xffffffff ;  /* 0xffffffff000b7802 */ /* 0x000fe40000000f00 */
[----:B--2---:R-:W-:-:S13]  /*00e0*/  ISETP.NE.AND P0, PT, R9, -0x1, PT ;  /* 0xffffffff0900780c */ /* 0x004fda0003f05270 */
[----:B------:R-:W-:Y:S05]  /*00f0*/  @!P0 BRA `(.L_x_1) ;  /* 0x0000000000148947 */ /* 0x000fea0003800000 */
[----:B------:R-:W0:Y:S02]  /*0100*/  LDC.64 R4, c[0x0][0x388] ;  /* 0x0000e200ff047b82 */ /* 0x000e240000000a00 */
[----:B0-----:R-:W-:-:S06]  /*0110*/  IMAD.WIDE R4, R9, 0x4, R4 ;  /* 0x0000000409047825 */ /* 0x001fcc00078e0204 */
[----:B------:R-:W2:Y:S02]  /*0120*/  LDG.E R4, desc[UR4][R4.64] ;  /* 0x0000000404047981 */ /* 0x000ea4000c1e1900 */
[----:B--2---:R-:W-:-:S04]  /*0130*/  ISETP.NE.AND P0, PT, R4, R7, PT ;  /* 0x000000070400720c */ /* 0x004fc80003f05270 */
[----:B------:R-:W-:-:S09]  /*0140*/  SEL R11, R9, 0xffffffff, !P0 ;  /* 0xffffffff090b7807 */ /* 0x000fd20004000000 */
.L_x_1:
[----:B------:R-:W-:Y:S05]  /*0150*/  BSYNC.RECONVERGENT B0 ;  /* 0x0000000000007941 */ /* 0x000fea0003800200 */
.L_x_0:
[----:B------:R-:W-:Y:S01]  /*0160*/  STG.E desc[UR4][R2.64], R11 ;  /* 0x0000000b02007986 */ /* 0x000fe2000c101904 */
[----:B------:R-:W-:Y:S05]  /*0170*/  EXIT ;  /* 0x000000000000794d */ /* 0x000fea0003800000 */
.L_x_2:
[----:B------:R-:W-:-:S00]  /*0180*/  BRA `(.L_x_2) ;  /* 0xfffffffc00fc7947 */ /* 0x000fc0000383ffff */
[----:B------:R-:W-:-:S00]  /*0190*/  NOP ;  /* 0x0000000000007918 */ /* 0x000fc00000000000 */
        /* <DEDUP_REMOVED lines=14> */
.L_x_52:


//--------------------- .text._Z13mutualCheckV2PiPKii --------------------------
	.section	.text._Z13mutualCheckV2PiPKii,"ax",@progbits
	.align	128
        .global         _Z13mutualCheckV2PiPKii
        .type           _Z13mutualCheckV2PiPKii,@function
        .size           _Z13mutualCheckV2PiPKii,(.L_x_53 - _Z13mutualCheckV2PiPKii)
        .other          _Z13mutualCheckV2PiPKii,@"STO_CUDA_ENTRY STV_DEFAULT"
_Z13mutualCheckV2PiPKii:
.text._Z13mutualCheckV2PiPKii:
        /* <DEDUP_REMOVED lines=18> */
[----:B------:R0:W5:Y:S02]  /*0120*/  LDG.E R4, desc[UR4][R4.64] ;  /* 0x0000000404047981 */ /* 0x000164000c1e1900 */
.L_x_4:
[----:B------:R-:W-:Y:S05]  /*0130*/  BSYNC.RECONVERGENT B0 ;  /* 0x0000000000007941 */ /* 0x000fea0003800200 */
.L_x_3:
[----:B-----5:R-:W-:-:S04]  /*0140*/  ISETP.NE.AND P0, PT, R4, R7, PT ;  /* 0x000000070400720c */ /* 0x020fc80003f05270 */
[----:B------:R-:W-:-:S05]  /*0150*/  SEL R9, R9, 0xffffffff, !P0 ;  /* 0xffffffff09097807 */ /* 0x000fca0004000000 */
[----:B------:R-:W-:Y:S01]  /*0160*/  STG.E desc[UR4][R2.64], R9 ;  /* 0x0000000902007986 */ /* 0x000fe2000c101904 */
[----:B------:R-:W-:Y:S05]  /*0170*/  EXIT ;  /* 0x000000000000794d */ /* 0x000fea0003800000 */
.L_x_5:
        /* <DEDUP_REMOVED lines=16> */
.L_x_53:


//--------------------- .text._Z11mutualCheckPKiS0_Pii --------------------------
	.section	.text._Z11mutualCheckPKiS0_Pii,"ax",@progbits
	.align	128
        .global         _Z11mutualCheckPKiS0_Pii
        .type           _Z11mutualCheckPKiS0_Pii,@function
        .size           _Z11mutualCheckPKiS0_Pii,(.L_x_54 - _Z11mutualCheckPKiS0_Pii)
        .other          _Z11mutualCheckPKiS0_Pii,@"STO_CUDA_ENTRY STV_DEFAULT"
_Z11mutualCheckPKiS0_Pii:
.text._Z11mutualCheckPKiS0_Pii:
        /* <DEDUP_REMOVED lines=9> */
[----:B------:R-:W1:Y:S07]  /*0090*/  LDCU.64 UR4, c[0x0][0x358] ;  /* 0x00006b00ff0477ac */ /* 0x000e6e0008000a00 */
[----:B------:R-:W2:Y:S01]  /*00a0*/  LDC.64 R4, c[0x0][0x390] ;  /* 0x0000e400ff047b82 */ /* 0x000ea20000000a00 */
[----:B0-----:R-:W-:-:S05]  /*00b0*/  IMAD.WIDE R2, R7, 0x4, R2 ;  /* 0x0000000407027825 */ /* 0x001fca00078e0202 */
[----:B-1----:R-:W3:Y:S01]  /*00c0*/  LDG.E R9, desc[UR4][R2.64] ;  /* 0x0000000402097981 */ /* 0x002ee2000c1e1900 */
[----:B------:R-:W-:Y:S01]  /*00d0*/  BSSY.RECONVERGENT B0, `(.L_x_6) ;  /* 0x0000007000007945 */ /* 0x000fe20003800200 */
[----:B------:R-:W-:Y:S02]  /*00e0*/  MOV R0, 0xffffffff ;  /* 0xffffffff00007802 */ /* 0x000fe40000000f00 */
[----:B---3--:R-:W-:-:S13]  /*00f0*/  ISETP.NE.AND P0, PT, R9, -0x1, PT ;  /* 0xffffffff0900780c */ /* 0x008fda0003f05270 */
[----:B--2---:R-:W-:Y:S05]  /*0100*/  @!P0 BRA `(.L_x_7) ;  /* 0x00000000000c8947 */ /* 0x004fea0003800000 */
[----:B------:R-:W0:Y:S02]  /*0110*/  LDC.64 R2, c[0x0][0x388] ;  /* 0x0000e200ff027b82 */ /* 0x000e240000000a00 */
[----:B0-----:R-:W-:-:S05]  /*0120*/  IMAD.WIDE R2, R9, 0x4, R2 ;  /* 0x0000000409027825 */ /* 0x001fca00078e0202 */
[----:B------:R0:W5:Y:S02]  /*0130*/  LDG.E R0, desc[UR4][R2.64] ;  /* 0x0000000402007981 */ /* 0x000164000c1e1900 */
.L_x_7:
[----:B------:R-:W-:Y:S05]  /*0140*/  BSYNC.RECONVERGENT B0 ;  /* 0x0000000000007941 */ /* 0x000fea0003800200 */
.L_x_6:
[----:B-----5:R-:W-:Y:S01]  /*0150*/  ISETP.NE.AND P0, PT, R0, R7, PT ;  /* 0x000000070000720c */ /* 0x020fe20003f05270 */
[----:B0-----:R-:W-:-:S03]  /*0160*/  IMAD.WIDE R2, R7, 0x4, R4 ;  /* 0x0000000407027825 */ /* 0x001fc600078e0204 */
[----:B------:R-:W-:-:S05]  /*0170*/  SEL R9, R9, 0xffffffff, !P0 ;  /* 0xffffffff09097807 */ /* 0x000fca0004000000 */
[----:B------:R-:W-:Y:S01]  /*0180*/  STG.E desc[UR4][R2.64], R9 ;  /* 0x0000000902007986 */ /* 0x000fe2000c101904 */
[----:B------:R-:W-:Y:S05]  /*0190*/  EXIT ;  /* 0x000000000000794d */ /* 0x000fea0003800000 */
.L_x_8:
        /* <DEDUP_REMOVED lines=14> */
.L_x_54:


//--------------------- .text._Z20findNearestNeighborsPKfS0_PiPfiiff --------------------------
	.section	.text._Z20findNearestNeighborsPKfS0_PiPfiiff,"ax",@progbits
	.align	128
        .global         _Z20findNearestNeighborsPKfS0_PiPfiiff
        .type           _Z20findNearestNeighborsPKfS0_PiPfiiff,@function
        .size           _Z20findNearestNeighborsPKfS0_PiPfiiff,(.L_x_55 - _Z20findNearestNeighborsPKfS0_PiPfiiff)
        .other          _Z20findNearestNeighborsPKfS0_PiPfiiff,@"STO_CUDA_ENTRY STV_DEFAULT"
_Z20findNearestNeighborsPKfS0_PiPfiiff:
.text._Z20findNearestNeighborsPKfS0_PiPfiiff:
        /* <DEDUP_REMOVED lines=8> */
[----:B------:R-:W0:Y:S01]  /*0080*/  LDCU UR4, c[0x0][0x3a4] ;  /* 0x00007480ff0477ac */ /* 0x000e220008000800 */
[----:B------:R-:W-:Y:S01]  /*0090*/  HFMA2 R7, -RZ, RZ, -7.76171875, 32 ;  /* 0xc7c35000ff077431 */ /* 0x000fe200000001ff */
[----:B------:R-:W-:Y:S01]  /*00a0*/  MOV R6, 0xffffffff ;  /* 0xffffffff00067802 */ /* 0x000fe20000000f00 */
[----:B------:R-:W1:Y:S01]  /*00b0*/  LDCU.64 UR10, c[0x0][0x358] ;  /* 0x00006b00ff0a77ac */ /* 0x000e620008000a00 */
[----:B0-----:R-:W-:-:S09]  /*00c0*/  UISETP.GE.AND UP0, UPT, UR4, 0x1, UPT ;  /* 0x000000010400788c */ /* 0x001fd2000bf06270 */
[----:B-1----:R-:W-:Y:S05]  /*00d0*/  BRA.U !UP0, `(.L_x_9) ;  /* 0x0000000508547547 */ /* 0x002fea000b800000 */
[----:B------:R-:W-:Y:S02]  /*00e0*/  MOV R7, 0xc7c35000 ;  /* 0xc7c3500000077802 */ /* 0x000fe40000000f00 */
[----:B------:R-:W-:Y:S02]  /*00f0*/  MOV R6, 0xffffffff ;  /* 0xffffffff00067802 */ /* 0x000fe40000000f00 */
[----:B------:R-:W-:-:S07]  /*0100*/  MOV R9, RZ ;  /* 0x000000ff00097202 */ /* 0x000fce0000000f00 */
.L_x_11:
[----:B------:R-:W-:Y:S01]  /*0110*/  HFMA2 R8, -RZ, RZ, 0, 0 ;  /* 0x00000000ff087431 */ /* 0x000fe200000001ff */
[----:B------:R-:W-:-:S07]  /*0120*/  MOV R16, RZ ;  /* 0x000000ff00107202 */ /* 0x000fce0000000f00 */
.L_x_10:
[----:B------:R-:W0:Y:S01]  /*0130*/  LDC.64 R4, c[0x0][0x380] ;  /* 0x0000e000ff047b82 */ /* 0x000e220000000a00 */
[-C--:B------:R-:W-:Y:S02]  /*0140*/  LEA R11, R0, R8.reuse, 0x7 ;  /* 0x00000008000b7211 */ /* 0x080fe400078e38ff */
[----:B------:R-:W-:-:S05]  /*0150*/  LEA R13, R9, R8, 0x7 ;  /* 0x00000008090d7211 */ /* 0x000fca00078e38ff */
[----:B------:R-:W1:Y:S01]  /*0160*/  LDC.64 R2, c[0x0][0x388] ;  /* 0x0000e200ff027b82 */ /* 0x000e620000000a00 */
[----:B0-----:R-:W-:-:S05]  /*0170*/  IMAD.WIDE R4, R11, 0x4, R4 ;  /* 0x000000040b047825 */ /* 0x001fca00078e0204 */
[----:B------:R-:W2:Y:S01]  /*0180*/  LDG.E R14, desc[UR10][R4.64] ;  /* 0x0000000a040e7981 */ /* 0x000ea2000c1e1900 */
[----:B-1----:R-:W-:-:S03]  /*0190*/  IMAD.WIDE.U32 R2, R13, 0x4, R2 ;  /* 0x000000040d027825 */ /* 0x002fc600078e0002 */
[----:B------:R-:W3:Y:S04]  /*01a0*/  LDG.E R25, desc[UR10][R4.64+0x4] ;  /* 0x0000040a04197981 */ /* 0x000ee8000c1e1900 */
[----:B------:R-:W2:Y:S04]  /*01b0*/  LDG.E R15, desc[UR10][R2.64] ;  /* 0x0000000a020f7981 */ /* 0x000ea8000c1e1900 */
[----:B------:R-:W3:Y:S04]  /*01c0*/  LDG.E R26, desc[UR10][R2.64+0x4] ;  /* 0x0000040a021a7981 */ /* 0x000ee8000c1e1900 */
[----:B------:R-:W4:Y:S04]  /*01d0*/  LDG.E R18, desc[UR10][R4.64+0x8] ;  /* 0x0000080a04127981 */ /* 0x000f28000c1e1900 */
[----:B------:R-:W4:Y:S04]  /*01e0*/  LDG.E R19, desc[UR10][R2.64+0x8] ;  /* 0x0000080a02137981 */ /* 0x000f28000c1e1900 */
[----:B------:R-:W5:Y:S04]  /*01f0*/  LDG.E R21, desc[UR10][R4.64+0xc] ;  /* 0x00000c0a04157981 */ /* 0x000f68000c1e1900 */
[----:B------:R-:W5:Y:S04]  /*0200*/  LDG.E R20, desc[UR10][R2.64+0xc] ;  /* 0x00000c0a02147981 */ /* 0x000f68000c1e1900 */
[----:B------:R-:W5:Y:S04]  /*0210*/  LDG.E R22, desc[UR10][R4.64+0x10] ;  /* 0x0000100a04167981 */ /* 0x000f68000c1e1900 */
[----:B------:R-:W5:Y:S04]  /*0220*/  LDG.E R23, desc[UR10][R2.64+0x10] ;  /* 0x0000100a02177981 */ /* 0x000f68000c1e1900 */
[----:B------:R-:W5:Y:S04]  /*0230*/  LDG.E R10, desc[UR10][R4.64+0x14] ;  /* 0x0000140a040a7981 */ /* 0x000f68000c1e1900 */
[----:B------:R-:W5:Y:S04]  /*0240*/  LDG.E R11, desc[UR10][R2.64+0x14] ;  /* 0x0000140a020b7981 */ /* 0x000f68000c1e1900 */
[----:B------:R-:W5:Y:S04]  /*0250*/  LDG.E R12, desc[UR10][R4.64+0x18] ;  /* 0x0000180a040c7981 */ /* 0x000f68000c1e1900 */
[----:B------:R-:W5:Y:S04]  /*0260*/  LDG.E R13, desc[UR10][R2.64+0x18] ;  /* 0x0000180a020d7981 */ /* 0x000f68000c1e1900 */
[----:B------:R-:W5:Y:S01]  /*0270*/  LDG.E R27, desc[UR10][R2.64+0x3c] ;  /* 0x00003c0a021b7981 */ /* 0x000f62000c1e1900 */
[----:B--2---:R-:W-:-:S03]  /*0280*/  FMUL R17, R14, R15 ;  /* 0x0000000f0e117220 */ /* 0x004fc60000400000 */
[----:B------:R-:W2:Y:S01]  /*0290*/  LDG.E R14, desc[UR10][R4.64+0x1c] ;  /* 0x00001c0a040e7981 */ /* 0x000ea2000c1e1900 */
[----:B------:R-:W-:Y:S01]  /*02a0*/  FFMA R24, R17, R17, R16 ;  /* 0x0000001111187223 */ /* 0x000fe20000000010 */
[----:B---3--:R-:W-:Y:S02]  /*02b0*/  FMUL R25, R25, R26 ;  /* 0x0000001a19197220 */ /* 0x008fe40000400000 */
[----:B------:R-:W2:Y:S02]  /*02c0*/  LDG.E R15, desc[UR10][R2.64+0x1c] ;  /* 0x00001c0a020f7981 */ /* 0x000ea4000c1e1900 */
[----:B------:R-:W-:Y:S02]  /*02d0*/  FFMA R24, R25, R25, R24 ;  /* 0x0000001919187223 */ /* 0x000fe40000000018 */
[----:B------:R-:W3:Y:S01]  /*02e0*/  LDG.E R16, desc[UR10][R4.64+0x20] ;  /* 0x0000200a04107981 */ /* 0x000ee2000c1e1900 */
[----:B----4-:R-:W-:-:S03]  /*02f0*/  FMUL R25, R18, R19 ;  /* 0x0000001312197220 */ /* 0x010fc60000400000 */
[----:B------:R-:W3:Y:S01]  /*0300*/  LDG.E R17, desc[UR10][R2.64+0x20] ;  /* 0x0000200a02117981 */ /* 0x000ee2000c1e1900 */
[----:B------:R-:W-:-:S03]  /*0310*/  FFMA R24, R25, R25, R24 ;  /* 0x0000001919187223 */ /* 0x000fc60000000018 */
[----:B------:R-:W4:Y:S01]  /*0320*/  LDG.E R19, desc[UR10][R4.64+0x24] ;  /* 0x0000240a04137981 */ /* 0x000f22000c1e1900 */
[----:B-----5:R-:W-:-:S03]  /*0330*/  FMUL R25, R21, R20 ;  /* 0x0000001415197220 */ /* 0x020fc60000400000 */
[----:B------:R-:W4:Y:S01]  /*0340*/  LDG.E R18, desc[UR10][R2.64+0x24] ;  /* 0x0000240a02127981 */ /* 0x000f22000c1e1900 */
[----:B------:R-:W-:-:S03]  /*0350*/  FFMA R24, R25, R25, R24 ;  /* 0x0000001919187223 */ /* 0x000fc60000000018 */
[----:B------:R-:W5:Y:S01]  /*0360*/  LDG.E R21, desc[UR10][R4.64+0x28] ;  /* 0x0000280a04157981 */ /* 0x000f62000c1e1900 */
[----:B------:R-:W-:-:S03]  /*0370*/  FMUL R25, R22, R23 ;  /* 0x0000001716197220 */ /* 0x000fc60000400000 */
[----:B------:R-:W5:Y:S01]  /*0380*/  LDG.E R20, desc[UR10][R2.64+0x28] ;  /* 0x0000280a02147981 */ /* 0x000f62000c1e1900 */
[----:B------:R-:W-:-:S03]  /*0390*/  FFMA R24, R25, R25, R24 ;  /* 0x0000001919187223 */ /* 0x000fc60000000018 */
[----:B------:R-:W5:Y:S01]  /*03a0*/  LDG.E R23, desc[UR10][R4.64+0x2c] ;  /* 0x00002c0a04177981 */ /* 0x000f62000c1e1900 */
[----:B------:R-:W-:-:S03]  /*03b0*/  FMUL R25, R10, R11 ;  /* 0x0000000b0a197220 */ /* 0x000fc60000400000 */
[----:B------:R-:W5:Y:S01]  /*03c0*/  LDG.E R22, desc[UR10][R2.64+0x2c] ;  /* 0x00002c0a02167981 */ /* 0x000f62000c1e1900 */
[----:B------:R-:W-:-:S03]  /*03d0*/  FFMA R24, R25, R25, R24 ;  /* 0x0000001919187223 */ /* 0x000fc60000000018 */
[----:B------:R-:W5:Y:S01]  /*03e0*/  LDG.E R10, desc[UR10][R4.64+0x30] ;  /* 0x0000300a040a7981 */ /* 0x000f62000c1e1900 */
[----:B------:R-:W-:-:S03]  /*03f0*/  FMUL R25, R12, R13 ;  /* 0x0000000d0c197220 */ /* 0x000fc60000400000 */
[----:B------:R-:W5:Y:S04]  /*0400*/  LDG.E R11, desc[UR10][R2.64+0x30] ;  /* 0x0000300a020b7981 */ /* 0x000f68000c1e1900 */
[----:B------:R-:W5:Y:S01]  /*0410*/  LDG.E R13, desc[UR10][R4.64+0x34] ;  /* 0x0000340a040d7981 */ /* 0x000f62000c1e1900 */
[----:B------:R-:W-:-:S03]  /*0420*/  FFMA R28, R25, R25, R24 ;  /* 0x00000019191c7223 */ /* 0x000fc60000000018 */
[----:B------:R-:W5:Y:S04]  /*0430*/  LDG.E R12, desc[UR10][R2.64+0x34] ;  /* 0x0000340a020c7981 */ /* 0x000f68000c1e1900 */
[----:B------:R-:W5:Y:S04]  /*0440*/  LDG.E R24, desc[UR10][R4.64+0x38] ;  /* 0x0000380a04187981 */ /* 0x000f68000c1e1900 */
[----:B------:R-:W5:Y:S04]  /*0450*/  LDG.E R25, desc[UR10][R2.64+0x38] ;  /* 0x0000380a02197981 */ /* 0x000f68000c1e1900 */
[----:B------:R-:W5:Y:S01]  /*0460*/  LDG.E R26, desc[UR10][R4.64+0x3c] ;  /* 0x00003c0a041a7981 */ /* 0x000f62000c1e1900 */
[----:B------:R-:W-:-:S04]  /*0470*/  IADD3 R8, PT, PT, R8, 0x10, RZ ;  /* 0x0000001008087810 */ /* 0x000fc80007ffe0ff */
[----:B------:R-:W-:Y:S01]  /*0480*/  ISETP.NE.AND P0, PT, R8, 0x80, PT ;  /* 0x000000800800780c */ /* 0x000fe20003f05270 */
[----:B--2---:R-:W-:-:S04]  /*0490*/  FMUL R15, R14, R15 ;  /* 0x0000000f0e0f7220 */ /* 0x004fc80000400000 */
[----:B------:R-:W-:Y:S01]  /*04a0*/  FFMA R28, R15, R15, R28 ;  /* 0x0000000f0f1c7223 */ /* 0x000fe2000000001c */
[----:B---3--:R-:W-:-:S04]  /*04b0*/  FMUL R17, R16, R17 ;  /* 0x0000001110117220 */ /* 0x008fc80000400000 */
[----:B------:R-:W-:Y:S01]  /*04c0*/  FFMA R28, R17, R17, R28 ;  /* 0x00000011111c7223 */ /* 0x000fe2000000001c */
[----:B----4-:R-:W-:-:S04]  /*04d0*/  FMUL R19, R19, R18 ;  /* 0x0000001213137220 */ /* 0x010fc80000400000 */
[----:B------:R-:W-:Y:S01]  /*04e0*/  FFMA R28, R19, R19, R28 ;  /* 0x00000013131c7223 */ /* 0x000fe2000000001c */
[----:B-----5:R-:W-:-:S04]  /*04f0*/  FMUL R21, R21, R20 ;  /* 0x0000001415157220 */ /* 0x020fc80000400000 */
[----:B------:R-:W-:Y:S01]  /*0500*/  FFMA R28, R21, R21, R28 ;  /* 0x00000015151c7223 */ /* 0x000fe2000000001c */
[----:B------:R-:W-:-:S04]  /*0510*/  FMUL R23, R23, R22 ;  /* 0x0000001617177220 */ /* 0x000fc80000400000 */
[----:B------:R-:W-:Y:S01]  /*0520*/  FFMA R28, R23, R23, R28 ;  /* 0x00000017171c7223 */ /* 0x000fe2000000001c */
[----:B------:R-:W-:-:S04]  /*0530*/  FMUL R11, R10, R11 ;  /* 0x0000000b0a0b7220 */ /* 0x000fc80000400000 */
[----:B------:R-:W-:Y:S01]  /*0540*/  FFMA R28, R11, R11, R28 ;  /* 0x0000000b0b1c7223 */ /* 0x000fe2000000001c */
[----:B------:R-:W-:-:S04]  /*0550*/  FMUL R13, R13, R12 ;  /* 0x0000000c0d0d7220 */ /* 0x000fc80000400000 */
[----:B------:R-:W-:Y:S01]  /*0560*/  FFMA R28, R13, R13, R28 ;  /* 0x0000000d0d1c7223 */ /* 0x000fe2000000001c */
[----:B------:R-:W-:Y:S01]  /*0570*/  FMUL R25, R24, R25 ;  /* 0x0000001918197220 */ /* 0x000fe20000400000 */
[----:B------:R-:W-:-:S03]  /*0580*/  FMUL R27, R26, R27 ;  /* 0x0000001b1a1b7220 */ /* 0x000fc60000400000 */
[----:B------:R-:W-:-:S04]  /*0590*/  FFMA R28, R25, R25, R28 ;  /* 0x00000019191c7223 */ /* 0x000fc8000000001c */
[----:B------:R-:W-:Y:S01]  /*05a0*/  FFMA R16, R27, R27, R28 ;  /* 0x0000001b1b107223 */ /* 0x000fe2000000001c */
[----:B------:R-:W-:Y:S06]  /*05b0*/  @P0 BRA `(.L_x_10) ;  /* 0xfffffff800dc0947 */ /* 0x000fec000383ffff */
[----:B------:R-:W0:Y:S01]  /*05c0*/  LDCU UR4, c[0x0][0x3a4] ;  /* 0x00007480ff0477ac */ /* 0x000e220008000800 */
[----:B------:R-:W-:-:S04]  /*05d0*/  FSETP.GT.AND P0, PT, R16, R7, PT ;  /* 0x000000071000720b */ /* 0x000fc80003f04000 */
[C---:B------:R-:W-:Y:S02]  /*05e0*/  SEL R6, R9.reuse, R6, P0 ;  /* 0x0000000609067207 */ /* 0x040fe40000000000 */
[----:B------:R-:W-:Y:S02]  /*05f0*/  IADD3 R9, PT, PT, R9, 0x1, RZ ;  /* 0x0000000109097810 */ /* 0x000fe40007ffe0ff */
[----:B------:R-:W-:Y:S02]  /*0600*/  FSEL R7, R16, R7, P0 ;  /* 0x0000000710077208 */ /* 0x000fe40000000000 */
[----:B0-----:R-:W-:-:S13]  /*0610*/  ISETP.NE.AND P1, PT, R9, UR4, PT ;  /* 0x0000000409007c0c */ /* 0x001fda000bf25270 */
[----:B------:R-:W-:Y:S05]  /*0620*/  @P1 BRA `(.L_x_11) ;  /* 0xfffffff800b81947 */ /* 0x000fea000383ffff */
.L_x_9:
[----:B------:R-:W-:Y:S01]  /*0630*/  UISETP.GE.AND UP0, UPT, UR4, 0x1, UPT ;  /* 0x000000010400788c */ /* 0x000fe2000bf06270 */
[----:B------:R-:W-:-:S08]  /*0640*/  MOV R2, 0xc7c35000 ;  /* 0xc7c3500000027802 */ /* 0x000fd00000000f00 */
[----:B------:R-:W-:Y:S05]  /*0650*/  BRA.U !UP0, `(.L_x_12) ;  /* 0x00000005084c7547 */ /* 0x000fea000b800000 */
[----:B------:R-:W0:Y:S01]  /*0660*/  LDC.64 R4, c[0x0][0x380] ;  /* 0x0000e000ff047b82 */ /* 0x000e220000000a00 */
[----:B------:R-:W1:Y:S01]  /*0670*/  LDCU.64 UR8, c[0x0][0x388] ;  /* 0x00007100ff0877ac */ /* 0x000e620008000a00 */
[----:B------:R-:W-:Y:S02]  /*0680*/  SHF.L.U32 R3, R0, 0x7, RZ ;  /* 0x0000000700037819 */ /* 0x000fe400000006ff */
[----:B------:R-:W-:Y:S01]  /*0690*/  MOV R2, 0xc7c35000 ;  /* 0xc7c3500000027802 */ /* 0x000fe20000000f00 */
[----:B------:R-:W-:Y:S01]  /*06a0*/  UMOV UR4, URZ ;  /* 0x000000ff00047c82 */ /* 0x000fe20008000000 */
[----:B-1----:R-:W-:-:S04]  /*06b0*/  UIADD3 UR8, UP0, UPT, UR8, 0x10, URZ ;  /* 0x0000001008087890 */ /* 0x002fc8000ff1e0ff */
[----:B------:R-:W-:Y:S01]  /*06c0*/  UIADD3.X UR9, UPT, UPT, URZ, UR9, URZ, UP0, !UPT ;  /* 0x00000009ff097290 */ /* 0x000fe200087fe4ff */
[----:B0-----:R-:W-:-:S03]  /*06d0*/  IMAD.WIDE R4, R3, 0x4, R4 ;  /* 0x0000000403047825 */ /* 0x001fc600078e0204 */
[----:B------:R-:W-:-:S04]  /*06e0*/  IADD3 R10, P0, PT, R4, 0x10, RZ ;  /* 0x00000010040a7810 */ /* 0x000fc80007f1e0ff */
[----:B------:R-:W-:-:S09]  /*06f0*/  IADD3.X R11, PT, PT, RZ, R5, RZ, P0, !PT ;  /* 0x00000005ff0b7210 */ /* 0x000fd200007fe4ff */
.L_x_22:
[----:B------:R-:W-:Y:S01]  /*0700*/  USHF.L.U32 UR5, UR4, 0x7, URZ ;  /* 0x0000000704057899 */ /* 0x000fe200080006ff */
[----:B------:R-:W-:Y:S01]  /*0710*/  HFMA2 R13, -RZ, RZ, 0, 0 ;  /* 0x00000000ff0d7431 */ /* 0x000fe200000001ff */
[----:B------:R-:W-:Y:S01]  /*0720*/  UMOV UR6, UR8 ;  /* 0x0000000800067c82 */ /* 0x000fe20008000000 */
[----:B------:R-:W-:Y:S01]  /*0730*/  UMOV UR7, UR9 ;  /* 0x0000000900077c82 */ /* 0x000fe20008000000 */
[----:B------:R-:W-:Y:S01]  /*0740*/  ISETP.NE.AND P0, PT, R6, UR4, PT ;  /* 0x0000000406007c0c */ /* 0x000fe2000bf05270 */
[----:B------:R-:W-:Y:S01]  /*0750*/  UIMAD.WIDE.U32 UR6, UR5, 0x4, UR6 ;  /* 0x00000004050678a5 */ /* 0x000fe2000f8e0006 */
[----:B------:R-:W-:Y:S02]  /*0760*/  MOV R15, R10 ;  /* 0x0000000a000f7202 */ /* 0x000fe40000000f00 */
[----:B------:R-:W-:Y:S01]  /*0770*/  MOV R16, R11 ;  /* 0x0000000b00107202 */ /* 0x000fe20000000f00 */
[----:B------:R-:W-:Y:S01]  /*0780*/  UMOV UR5, URZ ;  /* 0x000000ff00057c82 */ /* 0x000fe20008000000 */
[----:B------:R-:W-:-:S02]  /*0790*/  MOV R12, R3 ;  /* 0x00000003000c7202 */ /* 0x000fc40000000f00 */
[----:B------:R-:W-:Y:S02]  /*07a0*/  MOV R9, UR7 ;  /* 0x0000000700097c02 */ /* 0x000fe40008000f00 */
[----:B------:R-:W-:Y:S02]  /*07b0*/  MOV R5, UR7 ;  /* 0x0000000700057c02 */ /* 0x000fe40008000f00 */
[----:B------:R-:W-:Y:S02]  /*07c0*/  MOV R4, UR6 ;  /* 0x0000000600047c02 */ /* 0x000fe40008000f00 */
[----:B------:R-:W-:Y:S02]  /*07d0*/  MOV R8, UR6 ;  /* 0x0000000600087c02 */ /* 0x000fe40008000f00 */
[----:B------:R-:W-:-:S07]  /*07e0*/  MOV R5, R9 ;  /* 0x0000000900057202 */ /* 0x000fce0000000f00 */
.L_x_21:
[----:B------:R-:W0:Y:S01]  /*07f0*/  @P0 LDC.64 R8, c[0x0][0x380] ;  /* 0x0000e000ff080b82 */ /* 0x000e220000000a00 */
[----:B------:R-:W2:Y:S01]  /*0800*/  @P0 LDG.E R14, desc[UR10][R4.64+-0x10] ;  /* 0xfffff00a040e0981 */ /* 0x000ea2000c1e1900 */
[----:B0-----:R-:W-:-:S06]  /*0810*/  @P0 IMAD.WIDE R8, R12, 0x4, R8 ;  /* 0x000000040c080825 */ /* 0x001fcc00078e0208 */
[----:B------:R0:W2:Y:S01]  /*0820*/  @P0 LDG.E R8, desc[UR10][R8.64] ;  /* 0x0000000a08080981 */ /* 0x0000a2000c1e1900 */
[----:B------:R-:W-:Y:S01]  /*0830*/  ISETP.NE.AND P1, PT, R6, UR4, PT ;  /* 0x0000000406007c0c */ /* 0x000fe2000bf25270 */
[----:B------:R-:W-:Y:S01]  /*0840*/  UIADD3 UR5, UPT, UPT, UR5, 0x8, URZ ;  /* 0x0000000805057890 */ /* 0x000fe2000fffe0ff */
[----:B------:R-:W-:Y:S03]  /*0850*/  BSSY.RECONVERGENT B0, `(.L_x_13) ;  /* 0x000000c000007945 */ /* 0x000fe60003800200 */
[----:B------:R-:W-:Y:S01]  /*0860*/  UISETP.NE.AND UP0, UPT, UR5, 0x80, UPT ;  /* 0x000000800500788c */ /* 0x000fe2000bf05270 */
[----:B0-----:R-:W-:Y:S01]  /*0870*/  MOV R9, R16 ;  /* 0x0000001000097202 */ /* 0x001fe20000000f00 */
[----:B--2---:R-:W-:Y:S01]  /*0880*/  @P0 FFMA R13, R8, R14, R13 ;  /* 0x0000000e080d0223 */ /* 0x004fe2000000000d */
[----:B------:R-:W-:-:S05]  /*0890*/  MOV R8, R15 ;  /* 0x0000000f00087202 */ /* 0x000fca0000000f00 */
[----:B------:R-:W-:Y:S05]  /*08a0*/  @!P1 BRA `(.L_x_14) ;  /* 0x0000000000189947 */ /* 0x000fea0003800000 */
[----:B------:R-:W2:Y:S04]  /*08b0*/  LDG.E R14, desc[UR10][R8.64+-0xc] ;  /* 0xfffff40a080e7981 */ /* 0x000ea8000c1e1900 */
[----:B------:R-:W2:Y:S04]  /*08c0*/  LDG.E R15, desc[UR10][R4.64+-0xc] ;  /* 0xfffff40a040f7981 */ /* 0x000ea8000c1e1900 */
[----:B------:R-:W3:Y:S04]  /*08d0*/  LDG.E R16, desc[UR10][R8.64+-0x8] ;  /* 0xfffff80a08107981 */ /* 0x000ee8000c1e1900 */
[----:B------:R-:W3:Y:S01]  /*08e0*/  LDG.E R17, desc[UR10][R4.64+-0x8] ;  /* 0xfffff80a04117981 */ /* 0x000ee2000c1e1900 */
[----:B--2---:R-:W-:-:S04]  /*08f0*/  FFMA R13, R14, R15, R13 ;  /* 0x0000000f0e0d7223 */ /* 0x004fc8000000000d */
[----:B---3--:R-:W-:-:S07]  /*0900*/  FFMA R13, R16, R17, R13 ;  /* 0x00000011100d7223 */ /* 0x008fce000000000d */
.L_x_14:
[----:B------:R-:W-:Y:S05]  /*0910*/  BSYNC.RECONVERGENT B0 ;  /* 0x0000000000007941 */ /* 0x000fea0003800200 */
.L_x_13:
[----:B------:R-:W-:Y:S04]  /*0920*/  BSSY.RECONVERGENT B0, `(.L_x_15) ;  /* 0x0000019000007945 */ /* 0x000fe80003800200 */
[----:B------:R-:W-:Y:S04]  /*0930*/  BSSY.RELIABLE B1, `(.L_x_16) ;  /* 0x0000014000017945 */ /* 0x000fe80003800100 */
[----:B------:R-:W-:Y:S05]  /*0940*/  @!P1 BRA `(.L_x_17) ;  /* 0x00000000001c9947 */ /* 0x000fea0003800000 */
[----:B------:R-:W2:Y:S04]  /*0950*/  LDG.E R14, desc[UR10][R8.64+-0x4] ;  /* 0xfffffc0a080e7981 */ /* 0x000ea8000c1e1900 */
[----:B------:R-:W2:Y:S02]  /*0960*/  LDG.E R15, desc[UR10][R4.64+-0x4] ;  /* 0xfffffc0a040f7981 */ /* 0x000ea4000c1e1900 */
[----:B--2---:R-:W-:Y:S01]  /*0970*/  FFMA R13, R14, R15, R13 ;  /* 0x0000000f0e0d7223 */ /* 0x004fe2000000000d */
[----:B------:R-:W-:Y:S06]  /*0980*/  @!P1 BRA `(.L_x_18) ;  /* 0x00000000001c9947 */ /* 0x000fec0003800000 */
[----:B------:R-:W2:Y:S04]  /*0990*/  LDG.E R14, desc[UR10][R8.64] ;  /* 0x0000000a080e7981 */ /* 0x000ea8000c1e1900 */
[----:B------:R-:W2:Y:S02]  /*09a0*/  LDG.E R15, desc[UR10][R4.64] ;  /* 0x0000000a040f7981 */ /* 0x000ea4000c1e1900 */
[----:B--2---:R-:W-:-:S07]  /*09b0*/  FFMA R13, R14, R15, R13 ;  /* 0x0000000f0e0d7223 */ /* 0x004fce000000000d */
.L_x_17:
[----:B------:R-:W-:Y:S05]  /*09c0*/  @!P1 BRA `(.L_x_19) ;  /* 0x0000000000209947 */ /* 0x000fea0003800000 */
[----:B------:R-:W2:Y:S04]  /*09d0*/  LDG.E R14, desc[UR10][R8.64+0x4] ;  /* 0x0000040a080e7981 */ /* 0x000ea8000c1e1900 */
[----:B------:R-:W2:Y:S02]  /*09e0*/  LDG.E R15, desc[UR10][R4.64+0x4] ;  /* 0x0000040a040f7981 */ /* 0x000ea4000c1e1900 */
[----:B--2---:R-:W-:-:S07]  /*09f0*/  FFMA R13, R14, R15, R13 ;  /* 0x0000000f0e0d7223 */ /* 0x004fce000000000d */
.L_x_18:
[----:B------:R-:W-:Y:S05]  /*0a00*/  @!P1 BREAK.RELIABLE B1 ;  /* 0x0000000000019942 */ /* 0x000fea0003800100 */
[----:B------:R-:W-:Y:S05]  /*0a10*/  @!P1 BRA `(.L_x_20) ;  /* 0x0000000000249947 */ /* 0x000fea0003800000 */
[----:B------:R-:W2:Y:S04]  /*0a20*/  LDG.E R14, desc[UR10][R8.64+0x8] ;  /* 0x0000080a080e7981 */ /* 0x000ea8000c1e1900 */
[----:B------:R-:W2:Y:S02]  /*0a30*/  LDG.E R15, desc[UR10][R4.64+0x8] ;  /* 0x0000080a040f7981 */ /* 0x000ea4000c1e1900 */
[----:B--2---:R-:W-:-:S07]  /*0a40*/  FFMA R13, R14, R15, R13 ;  /* 0x0000000f0e0d7223 */ /* 0x004fce000000000d */
.L_x_19:
[----:B------:R-:W-:Y:S05]  /*0a50*/  @!P1 BREAK.RELIABLE B1 ;  /* 0x0000000000019942 */ /* 0x000fea0003800100 */
[----:B------:R-:W-:Y:S05]  /*0a60*/  @!P1 BRA `(.L_x_20) ;  /* 0x0000000000109947 */ /* 0x000fea0003800000 */
[----:B------:R-:W-:Y:S05]  /*0a70*/  BSYNC.RELIABLE B1 ;  /* 0x0000000000017941 */ /* 0x000fea0003800100 */
.L_x_16:
[----:B------:R-:W2:Y:S04]  /*0a80*/  LDG.E R14, desc[UR10][R8.64+0xc] ;  /* 0x00000c0a080e7981 */ /* 0x000ea8000c1e1900 */
[----:B------:R-:W2:Y:S02]  /*0a90*/  LDG.E R15, desc[UR10][R4.64+0xc] ;  /* 0x00000c0a040f7981 */ /* 0x000ea4000c1e1900 */
[----:B--2---:R-:W-:-:S07]  /*0aa0*/  FFMA R13, R14, R15, R13 ;  /* 0x0000000f0e0d7223 */ /* 0x004fce000000000d */
.L_x_20:
[----:B------:R-:W-:Y:S05]  /*0ab0*/  BSYNC.RECONVERGENT B0 ;  /* 0x0000000000007941 */ /* 0x000fea0003800200 */
.L_x_15:
[----:B------:R-:W-:Y:S05]  /*0ac0*/  WARPSYNC.ALL ;  /* 0x0000000000007948 */ /* 0x000fea0003800000 */
[----:B------:R-:W-:Y:S02]  /*0ad0*/  IADD3 R4, P1, PT, R4, 0x20, RZ ;  /* 0x0000002004047810 */ /* 0x000fe40007f3e0ff */
[----:B------:R-:W-:Y:S02]  /*0ae0*/  IADD3 R15, P2, PT, R8, 0x20, RZ ;  /* 0x00000020080f7810 */ /* 0x000fe40007f5e0ff */
[----:B------:R-:W-:Y:S02]  /*0af0*/  IADD3 R12, PT, PT, R12, 0x8, RZ ;  /* 0x000000080c0c7810 */ /* 0x000fe40007ffe0ff */
[----:B------:R-:W-:-:S02]  /*0b00*/  IADD3.X R5, PT, PT, RZ, R5, RZ, P1, !PT ;  /* 0x00000005ff057210 */ /* 0x000fc40000ffe4ff */
[----:B------:R-:W-:Y:S01]  /*0b10*/  IADD3.X R16, PT, PT, RZ, R9, RZ, P2, !PT ;  /* 0x00000009ff107210 */ /* 0x000fe200017fe4ff */
[----:B------:R-:W-:Y:S06]  /*0b20*/  BRA.U UP0, `(.L_x_21) ;  /* 0xfffffffd00307547 */ /* 0x000fec000b83ffff */
[----:B------:R-:W0:Y:S01]  /*0b30*/  LDCU UR5, c[0x0][0x3a4] ;  /* 0x00007480ff0577ac */ /* 0x000e220008000800 */
[----:B------:R-:W-:Y:S01]  /*0b40*/  FSETP.GT.AND P0, PT, R13, R2, PT ;  /* 0x000000020d00720b */ /* 0x000fe20003f04000 */
[----:B------:R-:W-:-:S03]  /*0b50*/  UIADD3 UR4, UPT, UPT, UR4, 0x1, URZ ;  /* 0x0000000104047890 */ /* 0x000fc6000fffe0ff */
[----:B------:R-:W-:Y:S01]  /*0b60*/  FSEL R2, R13, R2, P0 ;  /* 0x000000020d027208 */ /* 0x000fe20000000000 */
[----:B0-----:R-:W-:-:S09]  /*0b70*/  UISETP.NE.AND UP0, UPT, UR4, UR5, UPT ;  /* 0x000000050400728c */ /* 0x001fd2000bf05270 */
[----:B------:R-:W-:Y:S05]  /*0b80*/  BRA.U UP0, `(.L_x_22) ;  /* 0xfffffff900dc7547 */ /* 0x000fea000b83ffff */
.L_x_12:
[----:B------:R-:W0:Y:S01]  /*0b90*/  LDCU UR5, c[0x0][0x3a8] ;  /* 0x00007500ff0577ac */ /* 0x000e220008000800 */
[----:B------:R-:W1:Y:S01]  /*0ba0*/  LDC.64 R4, c[0x0][0x390] ;  /* 0x0000e400ff047b82 */ /* 0x000e620000000a00 */
[----:B------:R-:W-:Y:S01]  /*0bb0*/  FADD R3, -R2, 1 ;  /* 0x3f80000002037421 */ /* 0x000fe20000000100 */
[C---:B------:R-:W-:Y:S01]  /*0bc0*/  FADD R2, -R7.reuse, 1 ;  /* 0x3f80000007027421 */ /* 0x040fe20000000100 */
[----:B------:R-:W-:Y:S02]  /*0bd0*/  FADD R7, R7, 1 ;  /* 0x3f80000007077421 */ /* 0x000fe40000000000 */
[----:B------:R-:W-:Y:S01]  /*0be0*/  FADD R3, R3, R3 ;  /* 0x0000000303037221 */ /* 0x000fe20000000000 */
[----:B------:R-:W-:Y:S01]  /*0bf0*/  FADD R2, R2, R2 ;  /* 0x0000000202027221 */ /* 0x000fe20000000000 */
[----:B------:R-:W-:Y:S01]  /*0c00*/  FMUL R10, R7, 0.5 ;  /* 0x3f000000070a7820 */ /* 0x000fe20000400000 */
[----:B------:R-:W2:Y:S01]  /*0c10*/  LDC.64 R8, c[0x0][0x398] ;  /* 0x0000e600ff087b82 */ /* 0x000ea20000000a00 */
[----:B0-----:R-:W-:-:S05]  /*0c20*/  FMUL R3, R3, UR5 ;  /* 0x0000000503037c20 */ /* 0x001fca0008400000 */
[----:B------:R-:W-:Y:S01]  /*0c30*/  FSETP.GTU.AND P0, PT, R2, R3, PT ;  /* 0x000000030200720b */ /* 0x000fe20003f0c000 */
[----:B-1----:R-:W-:-:S03]  /*0c40*/  IMAD.WIDE R2, R0, 0x4, R4 ;  /* 0x0000000400027825 */ /* 0x002fc600078e0204 */
[----:B------:R-:W-:-:S05]  /*0c50*/  SEL R7, R6, 0xffffffff, !P0 ;  /* 0xffffffff06077807 */ /* 0x000fca0004000000 */
[----:B------:R-:W-:Y:S01]  /*0c60*/  STG.E desc[UR10][R2.64], R7 ;  /* 0x0000000702007986 */ /* 0x000fe2000c10190a */
[----:B--2---:R-:W-:Y:S01]  /*0c70*/  IMAD.WIDE R4, R0, 0x4, R8 ;  /* 0x0000000400047825 */ /* 0x004fe200078e0208 */
[----:B------:R-:W-:-:S05]  /*0c80*/  FSEL R9, R10, RZ, !P0 ;  /* 0x000000ff0a097208 */ /* 0x000fca0004000000 */
[----:B------:R-:W-:Y:S01]  /*0c90*/  STG.E desc[UR10][R4.64], R9 ;  /* 0x0000000904007986 */ /* 0x000fe2000c10190a */
[----:B------:R-:W-:Y:S05]  /*0ca0*/  EXIT ;  /* 0x000000000000794d */ /* 0x000fea0003800000 */
.L_x_23:
        /* <DEDUP_REMOVED lines=13> */
.L_x_55:


//--------------------- .text._Z9find_nnV2PKfPiPfiif --------------------------
	.section	.text._Z9find_nnV2PKfPiPfiif,"ax",@progbits
	.align	128
        .global         _Z9find_nnV2PKfPiPfiif
        .type           _Z9find_nnV2PKfPiPfiif,@function
        .size           _Z9find_nnV2PKfPiPfiif,(.L_x_56 - _Z9find_nnV2PKfPiPfiif)
        .other          _Z9find_nnV2PKfPiPfiif,@"STO_CUDA_ENTRY STV_DEFAULT"
_Z9find_nnV2PKfPiPfiif:
.text._Z9find_nnV2PKfPiPfiif:
        /* <DEDUP_REMOVED lines=9> */
[----:B------:R-:W-:Y:S02]  /*0090*/  IMAD.MOV.U32 R7, RZ, RZ, -0x1 ;  /* 0xffffffffff077424 */ /* 0x000fe400078e00ff */
[----:B------:R-:W-:Y:S01]  /*00a0*/  IMAD.MOV.U32 R6, RZ, RZ, -0xeb60d36 ;  /* 0xf149f2caff067424 */ /* 0x000fe200078e00ff */
[----:B------:R-:W1:Y:S01]  /*00b0*/  LDCU.64 UR10, c[0x0][0x358] ;  /* 0x00006b00ff0a77ac */ /* 0x000e620008000a00 */
[----:B------:R-:W-:Y:S01]  /*00c0*/  IMAD.MOV.U32 R5, RZ, RZ, -0xeb60d36 ;  /* 0xf149f2caff057424 */ /* 0x000fe200078e00ff */
[----:B0-----:R-:W-:-:S09]  /*00d0*/  UISETP.GE.AND UP0, UPT, UR6, 0x1, UPT ;  /* 0x000000010600788c */ /* 0x001fd2000bf06270 */
[----:B-1----:R-:W-:Y:S05]  /*00e0*/  BRA.U !UP0, `(.L_x_24) ;  /* 0x0000000d08987547 */ /* 0x002fea000b800000 */
[----:B------:R-:W-:Y:S02]  /*00f0*/  UISETP.GE.U32.AND UP1, UPT, UR6, 0x10, UPT ;  /* 0x000000100600788c */ /* 0x000fe4000bf26070 */
[----:B------:R-:W-:Y:S01]  /*0100*/  IMAD R9, R0, UR6, RZ ;  /* 0x0000000600097c24 */ /* 0x000fe2000f8e02ff */
[----:B------:R-:W-:Y:S01]  /*0110*/  ULOP3.LUT UR7, UR6, 0xf, URZ, 0xc0, !UPT ;  /* 0x0000000f06077892 */ /* 0x000fe2000f8ec0ff */
[----:B------:R-:W-:Y:S02]  /*0120*/  IMAD.MOV.U32 R5, RZ, RZ, -0xeb60d36 ;  /* 0xf149f2caff057424 */ /* 0x000fe400078e00ff */
[----:B------:R-:W-:Y:S01]  /*0130*/  IMAD.MOV.U32 R7, RZ, RZ, -0x1 ;  /* 0xffffffffff077424 */ /* 0x000fe200078e00ff */
[----:B------:R-:W-:Y:S01]  /*0140*/  UISETP.NE.AND UP0, UPT, UR7, URZ, UPT ;  /* 0x000000ff0700728c */ /* 0x000fe2000bf05270 */
[----:B------:R-:W-:Y:S02]  /*0150*/  IMAD.MOV.U32 R4, RZ, RZ, RZ ;  /* 0x000000ffff047224 */ /* 0x000fe400078e00ff */
[----:B------:R-:W-:Y:S01]  /*0160*/  IMAD.MOV.U32 R6, RZ, RZ, -0xeb60d36 ;  /* 0xf149f2caff067424 */ /* 0x000fe200078e00ff */
[----:B------:R-:W-:Y:S07]  /*0170*/  BRA.U !UP1, `(.L_x_25) ;  /* 0x0000000509c47547 */ /* 0x000fee000b800000 */
[----:B------:R-:W0:Y:S01]  /*0180*/  LDCU.64 UR4, c[0x0][0x380] ;  /* 0x00007000ff0477ac */ /* 0x000e220008000a00 */
[----:B------:R-:W-:Y:S02]  /*0190*/  IMAD.MOV.U32 R5, RZ, RZ, -0xeb60d36 ;  /* 0xf149f2caff057424 */ /* 0x000fe400078e00ff */
[----:B------:R-:W-:Y:S01]  /*01a0*/  IMAD.MOV.U32 R7, RZ, RZ, -0x1 ;  /* 0xffffffffff077424 */ /* 0x000fe200078e00ff */
[----:B------:R-:W-:Y:S01]  /*01b0*/  ULOP3.LUT UR8, UR6, 0x7ffffff0, URZ, 0xc0, !UPT ;  /* 0x7ffffff006087892 */ /* 0x000fe2000f8ec0ff */
[----:B------:R-:W-:Y:S02]  /*01c0*/  IMAD.MOV.U32 R10, RZ, RZ, RZ ;  /* 0x000000ffff0a7224 */ /* 0x000fe400078e00ff */
[----:B------:R-:W-:-:S03]  /*01d0*/  IMAD.MOV.U32 R8, RZ, RZ, R9 ;  /* 0x000000ffff087224 */ /* 0x000fc600078e0009 */
[----:B------:R-:W-:Y:S01]  /*01e0*/  IMAD.U32 R4, RZ, RZ, UR8 ;  /* 0x00000008ff047e24 */ /* 0x000fe2000f8e00ff */
[----:B0-----:R-:W-:-:S04]  /*01f0*/  UIADD3 UR4, UP1, UPT, UR4, 0x20, URZ ;  /* 0x0000002004047890 */ /* 0x001fc8000ff3e0ff */
[----:B------:R-:W-:-:S12]  /*0200*/  UIADD3.X UR5, UPT, UPT, URZ, UR5, URZ, UP1, !UPT ;  /* 0x00000005ff057290 */ /* 0x000fd80008ffe4ff */
.L_x_26:
[----:B------:R-:W-:Y:S02]  /*0210*/  IMAD.U32 R2, RZ, RZ, UR4 ;  /* 0x00000004ff027e24 */ /* 0x000fe4000f8e00ff */
[----:B------:R-:W-:Y:S02]  /*0220*/  IMAD.U32 R3, RZ, RZ, UR5 ;  /* 0x00000005ff037e24 */ /* 0x000fe4000f8e00ff */
[----:B------:R-:W-:-:S05]  /*0230*/  IMAD.WIDE R2, R8, 0x4, R2 ;  /* 0x0000000408027825 */ /* 0x000fca00078e0202 */
[----:B------:R-:W2:Y:S04]  /*0240*/  LDG.E R26, desc[UR10][R2.64+-0x20] ;  /* 0xffffe00a021a7981 */ /* 0x000ea8000c1e1900 */
[----:B------:R-:W3:Y:S04]  /*0250*/  LDG.E R25, desc[UR10][R2.64+-0x1c] ;  /* 0xffffe40a02197981 */ /* 0x000ee8000c1e1900 */
        /* <DEDUP_REMOVED lines=13> */
[----:B------:R0:W5:Y:S01]  /*0330*/  LDG.E R24, desc[UR10][R2.64+0x1c] ;  /* 0x00001c0a02187981 */ /* 0x000162000c1e1900 */
[----:B------:R-:W-:-:S02]  /*0340*/  IMAD.MOV.U32 R27, RZ, RZ, R6 ;  /* 0x000000ffff1b7224 */ /* 0x000fc400078e0006 */
[----:B------:R-:W-:-:S03]  /*0350*/  VIADD R8, R8, 0x10 ;  /* 0x0000001008087836 */ /* 0x000fc60000000000 */
[C---:B--2---:R-:W-:Y:S02]  /*0360*/  FSETP.GT.AND P3, PT, R26.reuse, R27, PT ;  /* 0x0000001b1a00720b */ /* 0x044fe40003f64000 */
[C---:B------:R-:W-:Y:S02]  /*0370*/  FSETP.GT.AND P1, PT, R26.reuse, R5, PT ;  /* 0x000000051a00720b */ /* 0x040fe40003f24000 */
[----:B------:R-:W-:Y:S02]  /*0380*/  FSEL R6, R26, R27, P3 ;  /* 0x0000001b1a067208 */ /* 0x000fe40001800000 */
[----:B------:R-:W-:Y:S02]  /*0390*/  SEL R7, R10, R7, P3 ;  /* 0x000000070a077207 */ /* 0x000fe40001800000 */
[----:B---3--:R-:W-:-:S05]  /*03a0*/  FSETP.GT.AND P0, PT, R25, R6, PT ;  /* 0x000000061900720b */ /* 0x008fca0003f04000 */
[----:B------:R-:W-:Y:S02]  /*03b0*/  @!P3 FSEL R27, R26, R5, P1 ;  /* 0x000000051a1bb208 */ /* 0x000fe40000800000 */
[C---:B------:R-:W-:Y:S02]  /*03c0*/  FSEL R5, R25.reuse, R6, P0 ;  /* 0x0000000619057208 */ /* 0x040fe40000000000 */
[----:B------:R-:W-:Y:S02]  /*03d0*/  FSETP.GT.AND P4, PT, R25, R27, PT ;  /* 0x0000001b1900720b */ /* 0x000fe40003f84000 */
[----:B----4-:R-:W-:Y:S02]  /*03e0*/  FSETP.GT.AND P1, PT, R23, R5, PT ;  /* 0x000000051700720b */ /* 0x010fe40003f24000 */
[----:B------:R-:W-:Y:S01]  /*03f0*/  @!P0 FSEL R6, R25, R27, P4 ;  /* 0x0000001b19068208 */ /* 0x000fe20002000000 */
[----:B------:R-:W-:Y:S01]  /*0400*/  @P0 VIADD R7, R10, 0x1 ;  /* 0x000000010a070836 */ /* 0x000fe20000000000 */
[----:B------:R-:W-:-:S02]  /*0410*/  FSEL R26, R23, R5, P1 ;  /* 0x00000005171a7208 */ /* 0x000fc40000800000 */
[----:B------:R-:W-:Y:S02]  /*0420*/  FSETP.GT.AND P4, PT, R23, R6, PT ;  /* 0x000000061700720b */ /* 0x000fe40003f84000 */
[----:B-----5:R-:W-:-:S04]  /*0430*/  FSETP.GT.AND P2, PT, R22, R26, PT ;  /* 0x0000001a1600720b */ /* 0x020fc80003f44000 */
[----:B0-----:R-:W-:Y:S01]  /*0440*/  FSEL R2, R22, R26, P2 ;  /* 0x0000001a16027208 */ /* 0x001fe20001000000 */
[----:B------:R-:W-:Y:S01]  /*0450*/  @P1 VIADD R7, R10, 0x2 ;  /* 0x000000020a071836 */ /* 0x000fe20000000000 */
[----:B------:R-:W-:Y:S02]  /*0460*/  @!P1 FSEL R5, R23, R6, P4 ;  /* 0x0000000617059208 */ /* 0x000fe40002000000 */
[CC--:B------:R-:W-:Y:S02]  /*0470*/  FSETP.GT.AND P5, PT, R21.reuse, R2.reuse, PT ;  /* 0x000000021500720b */ /* 0x0c0fe40003fa4000 */
[-C--:B------:R-:W-:Y:S02]  /*0480*/  FSETP.GT.AND P6, PT, R22, R5.reuse, PT ;  /* 0x000000051600720b */ /* 0x080fe40003fc4000 */
[----:B------:R-:W-:Y:S01]  /*0490*/  FSEL R3, R21, R2, P5 ;  /* 0x0000000215037208 */ /* 0x000fe20002800000 */
[----:B------:R-:W-:Y:S01]  /*04a0*/  @P2 VIADD R7, R10, 0x3 ;  /* 0x000000030a072836 */ /* 0x000fe20000000000 */
[----:B------:R-:W-:-:S02]  /*04b0*/  @!P2 FSEL R26, R22, R5, P6 ;  /* 0x00000005161aa208 */ /* 0x000fc40003000000 */
[CC--:B------:R-:W-:Y:S02]  /*04c0*/  FSETP.GT.AND P4, PT, R20.reuse, R3.reuse, PT ;  /* 0x000000031400720b */ /* 0x0c0fe40003f84000 */
[CC--:B------:R-:W-:Y:S02]  /*04d0*/  FSETP.GT.AND P6, PT, R21.reuse, R26.reuse, PT ;  /* 0x0000001a1500720b */ /* 0x0c0fe40003fc4000 */
[----:B------:R-:W-:Y:S01]  /*04e0*/  FSEL R5, R20, R3, P4 ;  /* 0x0000000314057208 */ /* 0x000fe20002000000 */
[----:B------:R-:W-:Y:S01]  /*04f0*/  @P5 VIADD R7, R10, 0x4 ;  /* 0x000000040a075836 */ /* 0x000fe20000000000 */
[----:B------:R-:W-:Y:S02]  /*0500*/  @!P5 FSEL R2, R21, R26, P6 ;  /* 0x0000001a1502d208 */ /* 0x000fe40003000000 */
[----:B------:R-:W-:Y:S02]  /*0510*/  FSETP.GT.AND P3, PT, R19, R5, PT ;  /* 0x000000051300720b */ /* 0x000fe40003f64000 */
[----:B------:R-:W-:-:S02]  /*0520*/  FSETP.GT.AND P6, PT, R20, R2, PT ;  /* 0x000000021400720b */ /* 0x000fc40003fc4000 */
[C---:B------:R-:W-:Y:S01]  /*0530*/  FSEL R6, R19.reuse, R5, P3 ;  /* 0x0000000513067208 */ /* 0x040fe20001800000 */
[----:B------:R-:W-:Y:S01]  /*0540*/  @P4 VIADD R7, R10, 0x5 ;  /* 0x000000050a074836 */ /* 0x000fe20000000000 */
[----:B------:R-:W-:Y:S02]  /*0550*/  @!P4 FSEL R3, R20, R2, P6 ;  /* 0x000000021403c208 */ /* 0x000fe40003000000 */
[CC--:B------:R-:W-:Y:S02]  /*0560*/  FSETP.GT.AND P0, PT, R18.reuse, R6.reuse, PT ;  /* 0x000000061200720b */ /* 0x0c0fe40003f04000 */
[CC--:B------:R-:W-:Y:S02]  /*0570*/  FSETP.GT.AND P6, PT, R19.reuse, R3.reuse, PT ;  /* 0x000000031300720b */ /* 0x0c0fe40003fc4000 */
[----:B------:R-:W-:Y:S01]  /*0580*/  FSEL R2, R18, R6, P0 ;  /* 0x0000000612027208 */ /* 0x000fe20000000000 */
[----:B------:R-:W-:Y:S01]  /*0590*/  @P3 VIADD R7, R10, 0x6 ;  /* 0x000000060a073836 */ /* 0x000fe20000000000 */
[----:B------:R-:W-:-:S02]  /*05a0*/  @!P3 FSEL R5, R19, R3, P6 ;  /* 0x000000031305b208 */ /* 0x000fc40003000000 */
[CC--:B------:R-:W-:Y:S02]  /*05b0*/  FSETP.GT.AND P1, PT, R17.reuse, R2.reuse, PT ;  /* 0x000000021100720b */ /* 0x0c0fe40003f24000 */
[-C--:B------:R-:W-:Y:S02]  /*05c0*/  FSETP.GT.AND P6, PT, R18, R5.reuse, PT ;  /* 0x000000051200720b */ /* 0x080fe40003fc4000 */
[C---:B------:R-:W-:Y:S01]  /*05d0*/  FSEL R3, R17.reuse, R2, P1 ;  /* 0x0000000211037208 */ /* 0x040fe20000800000 */
[----:B------:R-:W-:Y:S01]  /*05e0*/  @P0 VIADD R7, R10, 0x7 ;  /* 0x000000070a070836 */ /* 0x000fe20000000000 */
[----:B------:R-:W-:Y:S02]  /*05f0*/  @!P0 FSEL R6, R18, R5, P6 ;  /* 0x0000000512068208 */ /* 0x000fe40003000000 */
[----:B------:R-:W-:Y:S02]  /*0600*/  FSETP.GT.AND P2, PT, R16, R3, PT ;  /* 0x000000031000720b */ /* 0x000fe40003f44000 */
[----:B------:R-:W-:-:S02]  /*0610*/  FSETP.GT.AND P6, PT, R17, R6, PT ;  /* 0x000000061100720b */ /* 0x000fc40003fc4000 */
[----:B------:R-:W-:Y:S01]  /*0620*/  FSEL R5, R16, R3, P2 ;  /* 0x0000000310057208 */ /* 0x000fe20001000000 */
        /* <DEDUP_REMOVED lines=22> */
[C---:B------:R-:W-:Y:S02]  /*0790*/  FSETP.GT.AND P1, PT, R11.reuse, R14, PT ;  /* 0x0000000e0b00720b */ /* 0x040fe40003f24000 */
[----:B------:R-:W-:Y:S02]  /*07a0*/  FSETP.GT.AND P4, PT, R12, R2, PT ;  /* 0x000000020c00720b */ /* 0x000fe40003f84000 */
[C---:B------:R-:W-:Y:S01]  /*07b0*/  FSEL R5, R11.reuse, R14, P1 ;  /* 0x0000000e0b057208 */ /* 0x040fe20000800000 */
[----:B------:R-:W-:Y:S01]  /*07c0*/  @P0 VIADD R7, R10, 0xd ;  /* 0x0000000d0a070836 */ /* 0x000fe20000000000 */
[----:B------:R-:W-:Y:S02]  /*07d0*/  @!P0 FSEL R3, R12, R2, P4 ;  /* 0x000000020c038208 */ /* 0x000fe40002000000 */
[----:B------:R-:W-:Y:S02]  /*07e0*/  FSETP.GT.AND P2, PT, R24, R5, PT ;  /* 0x000000051800720b */ /* 0x000fe40003f44000 */
[----:B------:R-:W-:-:S02]  /*07f0*/  FSETP.GT.AND P0, PT, R11, R3, PT ;  /* 0x000000030b00720b */ /* 0x000fc40003f04000 */
[----:B------:R-:W-:Y:S01]  /*0800*/  FSEL R6, R24, R5, P2 ;  /* 0x0000000518067208 */ /* 0x000fe20001000000 */
[----:B------:R-:W-:Y:S01]  /*0810*/  @P1 VIADD R7, R10, 0xe ;  /* 0x0000000e0a071836 */ /* 0x000fe20000000000 */
[----:B------:R-:W-:-:S04]  /*0820*/  @!P1 FSEL R14, R11, R3, P0 ;  /* 0x000000030b0e9208 */ /* 0x000fc80000000000 */
[----:B------:R-:W-:-:S03]  /*0830*/  FSETP.GT.AND P0, PT, R24, R14, PT ;  /* 0x0000000e1800720b */ /* 0x000fc60003f04000 */
[----:B------:R-:W-:Y:S01]  /*0840*/  @P2 VIADD R7, R10, 0xf ;  /* 0x0000000f0a072836 */ /* 0x000fe20000000000 */
[----:B------:R-:W-:Y:S01]  /*0850*/  @!P2 FSEL R5, R24, R14, P0 ;  /* 0x0000000e1805a208 */ /* 0x000fe20000000000 */
[----:B------:R-:W-:-:S05]  /*0860*/  VIADD R10, R10, 0x10 ;  /* 0x000000100a0a7836 */ /* 0x000fca0000000000 */
[----:B------:R-:W-:-:S13]  /*0870*/  ISETP.NE.AND P1, PT, R10, R4, PT ;  /* 0x000000040a00720c */ /* 0x000fda0003f25270 */
[----:B------:R-:W-:Y:S05]  /*0880*/  @P1 BRA `(.L_x_26) ;  /* 0xfffffff800601947 */ /* 0x000fea000383ffff */
.L_x_25:
[----:B------:R-:W-:Y:S05]  /*0890*/  BRA.U !UP0, `(.L_x_24) ;  /* 0x0000000508ac7547 */ /* 0x000fea000b800000 */
[----:B------:R-:W-:Y:S02]  /*08a0*/  UISETP.GE.U32.AND UP0, UPT, UR7, 0x8, UPT ;  /* 0x000000080700788c */ /* 0x000fe4000bf06070 */
[----:B------:R-:W-:-:S04]  /*08b0*/  ULOP3.LUT UR5, UR6, 0x7, URZ, 0xc0, !UPT ;  /* 0x0000000706057892 */ /* 0x000fc8000f8ec0ff */
[----:B------:R-:W-:-:S03]  /*08c0*/  UISETP.NE.AND UP1, UPT, UR5, URZ, UPT ;  /* 0x000000ff0500728c */ /* 0x000fc6000bf25270 */
[----:B------:R-:W-:Y:S08]  /*08d0*/  BRA.U !UP0, `(.L_x_27) ;  /* 0x0000000108d07547 */ /* 0x000ff0000b800000 */
[----:B------:R-:W0:Y:S01]  /*08e0*/  LDC.64 R2, c[0x0][0x380] ;  /* 0x0000e000ff027b82 */ /* 0x000e220000000a00 */
[----:B------:R-:W-:-:S04]  /*08f0*/  IMAD.IADD R11, R9, 0x1, R4 ;  /* 0x00000001090b7824 */ /* 0x000fc800078e0204 */
[----:B0-----:R-:W-:-:S05]  /*0900*/  IMAD.WIDE R2, R11, 0x4, R2 ;  /* 0x000000040b027825 */ /* 0x001fca00078e0202 */
[----:B------:R-:W2:Y:S04]  /*0910*/  LDG.E R8, desc[UR10][R2.64] ;  /* 0x0000000a02087981 */ /* 0x000ea8000c1e1900 */
[----:B------:R-:W3:Y:S04]  /*0920*/  LDG.E R11, desc[UR10][R2.64+0x4] ;  /* 0x0000040a020b7981 */ /* 0x000ee8000c1e1900 */
[----:B------:R-:W4:Y:S04]  /*0930*/  LDG.E R13, desc[UR10][R2.64+0x8] ;  /* 0x0000080a020d7981 */ /* 0x000f28000c1e1900 */
[----:B------:R-:W5:Y:S04]  /*0940*/  LDG.E R14, desc[UR10][R2.64+0xc] ;  /* 0x00000c0a020e7981 */ /* 0x000f68000c1e1900 */
[----:B------:R-:W5:Y:S04]  /*0950*/  LDG.E R15, desc[UR10][R2.64+0x10] ;  /* 0x0000100a020f7981 */ /* 0x000f68000c1e1900 */
[----:B------:R-:W5:Y:S04]  /*0960*/  LDG.E R16, desc[UR10][R2.64+0x14] ;  /* 0x0000140a02107981 */ /* 0x000f68000c1e1900 */
[----:B------:R-:W5:Y:S04]  /*0970*/  LDG.E R17, desc[UR10][R2.64+0x18] ;  /* 0x0000180a02117981 */ /* 0x000f68000c1e1900 */
[----:B------:R0:W5:Y:S01]  /*0980*/  LDG.E R18, desc[UR10][R2.64+0x1c] ;  /* 0x00001c0a02127981 */ /* 0x000162000c1e1900 */
[----:B--2---:R-:W-:-:S02]  /*0990*/  FSETP.GT.AND P2, PT, R8, R6, PT ;  /* 0x000000060800720b */ /* 0x004fc40003f44000 */
[C---:B------:R-:W-:Y:S02]  /*09a0*/  FSETP.GT.AND P1, PT, R8.reuse, R5, PT ;  /* 0x000000050800720b */ /* 0x040fe40003f24000 */
[----:B------:R-:W-:Y:S02]  /*09b0*/  FSEL R10, R8, R6, P2 ;  /* 0x00000006080a7208 */ /* 0x000fe40001000000 */
[----:B------:R-:W-:Y:S02]  /*09c0*/  SEL R7, R4, R7, P2 ;  /* 0x0000000704077207 */ /* 0x000fe40001000000 */
[----:B---3--:R-:W-:-:S04]  /*09d0*/  FSETP.GT.AND P0, PT, R11, R10, PT ;  /* 0x0000000a0b00720b */ /* 0x008fc80003f04000 */
[----:B------:R-:W-:Y:S02]  /*09e0*/  FSEL R12, R11, R10, P0 ;  /* 0x0000000a0b0c7208 */ /* 0x000fe40000000000 */
[----:B------:R-:W-:Y:S02]  /*09f0*/  @!P2 FSEL R6, R8, R5, P1 ;  /* 0x000000050806a208 */ /* 0x000fe40000800000 */
[----:B----4-:R-:W-:Y:S02]  /*0a00*/  FSETP.GT.AND P1, PT, R13, R12, PT ;  /* 0x0000000c0d00720b */ /* 0x010fe40003f24000 */
[----:B------:R-:W-:Y:S02]  /*0a10*/  FSETP.GT.AND P3, PT, R11, R6, PT ;  /* 0x000000060b00720b */ /* 0x000fe40003f64000 */
[----:B------:R-:W-:Y:S01]  /*0a20*/  FSEL R5, R13, R12, P1 ;  /* 0x0000000c0d057208 */ /* 0x000fe20000800000 */
[----:B------:R-:W-:Y:S01]  /*0a30*/  @P0 VIADD R7, R4, 0x1 ;  /* 0x0000000104070836 */ /* 0x000fe20000000000 */
[----:B------:R-:W-:-:S02]  /*0a40*/  @!P0 FSEL R10, R11, R6, P3 ;  /* 0x000000060b0a8208 */ /* 0x000fc40001800000 */
[CC--:B-----5:R-:W-:Y:S02]  /*0a50*/  FSETP.GT.AND P3, PT, R14.reuse, R5.reuse, PT ;  /* 0x000000050e00720b */ /* 0x0e0fe40003f64000 */
[CC--:B------:R-:W-:Y:S02]  /*0a60*/  FSETP.GT.AND P4, PT, R13.reuse, R10.reuse, PT ;  /* 0x0000000a0d00720b */ /* 0x0c0fe40003f84000 */
[----:B0-----:R-:W-:Y:S01]  /*0a70*/  FSEL R2, R14, R5, P3 ;  /* 0x000000050e027208 */ /* 0x001fe20001800000 */
[----:B------:R-:W-:Y:S01]  /*0a80*/  @P1 VIADD R7, R4, 0x2 ;  /* 0x0000000204071836 */ /* 0x000fe20000000000 */
[----:B------:R-:W-:Y:S02]  /*0a90*/  @!P1 FSEL R12, R13, R10, P4 ;  /* 0x0000000a0d0c9208 */ /* 0x000fe40002000000 */
[----:B------:R-:W-:Y:S02]  /*0aa0*/  FSETP.GT.AND P4, PT, R15, R2, PT ;  /* 0x000000020f00720b */ /* 0x000fe40003f84000 */
[----:B------:R-:W-:-:S02]  /*0ab0*/  FSETP.GT.AND P5, PT, R14, R12, PT ;  /* 0x0000000c0e00720b */ /* 0x000fc40003fa4000 */
[C---:B------:R-:W-:Y:S01]  /*0ac0*/  FSEL R3, R15.reuse, R2, P4 ;  /* 0x000000020f037208 */ /* 0x040fe20002000000 */
[----:B------:R-:W-:Y:S01]  /*0ad0*/  @P3 VIADD R7, R4, 0x3 ;  /* 0x0000000304073836 */ /* 0x000fe20000000000 */
[----:B------:R-:W-:Y:S02]  /*0ae0*/  @!P3 FSEL R5, R14, R12, P5 ;  /* 0x0000000c0e05b208 */ /* 0x000fe40002800000 */
[C---:B------:R-:W-:Y:S02]  /*0af0*/  FSETP.GT.AND P5, PT, R16.reuse, R3, PT ;  /* 0x000000031000720b */ /* 0x040fe40003fa4000 */
[C---:B------:R-:W-:Y:S02]  /*0b00*/  FSETP.GT.AND P2, PT, R15.reuse, R5, PT ;  /* 0x000000050f00720b */ /* 0x040fe40003f44000 */
        /* <DEDUP_REMOVED lines=16> */
[----:B------:R-:W-:-:S08]  /*0c10*/  VIADD R4, R4, 0x8 ;  /* 0x0000000804047836 */ /* 0x000fd00000000000 */
.L_x_27:
        /* <DEDUP_REMOVED lines=11> */
[----:B------:R-:W5:Y:S01]  /*0cd0*/  LDG.E R14, desc[UR10][R2.64+0xc] ;  /* 0x00000c0a020e7981 */ /* 0x000f62000c1e1900 */
        /* <DEDUP_REMOVED lines=14> */
[----:B------:R-:W-:Y:S01]  /*0dc0*/  FSEL R6, R14, R5, P1 ;  /* 0x000000050e067208 */ /* 0x000fe20000800000 */
[----:B------:R-:W-:Y:S01]  /*0dd0*/  @P3 VIADD R7, R4, 0x2 ;  /* 0x0000000204073836 */ /* 0x000fe20000000000 */
[----:B------:R-:W-:-:S04]  /*0de0*/  @!P3 FSEL R12, R13, R10, P0 ;  /* 0x0000000a0d0cb208 */ /* 0x000fc80000000000 */
[----:B------:R-:W-:-:S03]  /*0df0*/  FSETP.GT.AND P0, PT, R14, R12, PT ;  /* 0x0000000c0e00720b */ /* 0x000fc60003f04000 */
[----:B------:R-:W-:Y:S01]  /*0e00*/  @P1 VIADD R7, R4, 0x3 ;  /* 0x0000000304071836 */ /* 0x000fe20000000000 */
[----:B------:R-:W-:Y:S01]  /*0e10*/  @!P1 FSEL R5, R14, R12, P0 ;  /* 0x0000000c0e059208 */ /* 0x000fe20000000000 */
[----:B------:R-:W-:-:S08]  /*0e20*/  VIADD R4, R4, 0x4 ;  /* 0x0000000404047836 */ /* 0x000fd00000000000 */
.L_x_28:
[----:B------:R-:W-:Y:S05]  /*0e30*/  BRA.U !UP1, `(.L_x_24) ;  /* 0x0000000109447547 */ /* 0x000fea000b800000 */
[----:B------:R-:W0:Y:S01]  /*0e40*/  LDC.64 R10, c[0x0][0x380] ;  /* 0x0000e000ff0a7b82 */ /* 0x000e220000000a00 */
[----:B------:R-:W-:Y:S01]  /*0e50*/  IMAD.IADD R9, R9, 0x1, R4 ;  /* 0x0000000109097824 */ /* 0x000fe200078e0204 */
[----:B------:R-:W-:-:S12]  /*0e60*/  UIADD3 UR4, UPT, UPT, -UR4, URZ, URZ ;  /* 0x000000ff04047290 */ /* 0x000fd8000fffe1ff */
.L_x_29:
[----:B0-----:R-:W-:-:S06]  /*0e70*/  IMAD.WIDE R2, R9, 0x4, R10 ;  /* 0x0000000409027825 */ /* 0x001fcc00078e020a */
[----:B------:R-:W2:Y:S01]  /*0e80*/  LDG.E R2, desc[UR10][R2.64] ;  /* 0x0000000a02027981 */ /* 0x000ea2000c1e1900 */
[----:B------:R-:W-:Y:S01]  /*0e90*/  IMAD.MOV.U32 R13, RZ, RZ, R6 ;  /* 0x000000ffff0d7224 */ /* 0x000fe200078e0006 */
[----:B------:R-:W-:Y:S01]  /*0ea0*/  UIADD3 UR4, UPT, UPT, UR4, 0x1, URZ ;  /* 0x0000000104047890 */ /* 0x000fe2000fffe0ff */
[----:B------:R-:W-:-:S03]  /*0eb0*/  VIADD R9, R9, 0x1 ;  /* 0x0000000109097836 */ /* 0x000fc60000000000 */
[----:B------:R-:W-:Y:S01]  /*0ec0*/  UISETP.NE.AND UP0, UPT, UR4, URZ, UPT ;  /* 0x000000ff0400728c */ /* 0x000fe2000bf05270 */
[C---:B--2---:R-:W-:Y:S02]  /*0ed0*/  FSETP.GT.AND P0, PT, R2.reuse, R13, PT ;  /* 0x0000000d0200720b */ /* 0x044fe40003f04000 */
[C---:B------:R-:W-:Y:S02]  /*0ee0*/  FSETP.GT.AND P1, PT, R2.reuse, R5, PT ;  /* 0x000000050200720b */ /* 0x040fe40003f24000 */
[----:B------:R-:W-:Y:S02]  /*0ef0*/  FSEL R6, R2, R13, P0 ;  /* 0x0000000d02067208 */ /* 0x000fe40000000000 */
[C---:B------:R-:W-:Y:S01]  /*0f00*/  SEL R7, R4.reuse, R7, P0 ;  /* 0x0000000704077207 */ /* 0x040fe20000000000 */
[----:B------:R-:W-:-:S06]  /*0f10*/  VIADD R4, R4, 0x1 ;  /* 0x0000000104047836 */ /* 0x000fcc0000000000 */
[----:B------:R-:W-:-:S05]  /*0f20*/  @!P0 FSEL R13, R2, R5, P1 ;  /* 0x00000005020d8208 */ /* 0x000fca0000800000 */
[----:B------:R-:W-:Y:S01]  /*0f30*/  IMAD.MOV.U32 R5, RZ, RZ, R13 ;  /* 0x000000ffff057224 */ /* 0x000fe200078e000d */
[----:B------:R-:W-:Y:S06]  /*0f40*/  BRA.U UP0, `(.L_x_29) ;  /* 0xfffffffd00c87547 */ /* 0x000fec000b83ffff */
.L_x_24:
        /* <DEDUP_REMOVED lines=18> */
.L_x_30:
        /* <DEDUP_REMOVED lines=9> */
.L_x_56:


//--------------------- .text._Z7find_nnPKfPiPfiif --------------------------
	.section	.text._Z7find_nnPKfPiPfiif,"ax",@progbits
	.align	128
        .global         _Z7find_nnPKfPiPfiif
        .type           _Z7find_nnPKfPiPfiif,@function
        .size           _Z7find_nnPKfPiPfiif,(.L_x_57 - _Z7find_nnPKfPiPfiif)
        .other          _Z7find_nnPKfPiPfiif,@"STO_CUDA_ENTRY STV_DEFAULT"
_Z7find_nnPKfPiPfiif:
.text._Z7find_nnPKfPiPfiif:
        /* <DEDUP_REMOVED lines=9> */
[----:B------:R-:W-:Y:S01]  /*0090*/  HFMA2 R8, -RZ, RZ, -10824, -13904 ;  /* 0xf149f2caff087431 */ /* 0x000fe200000001ff */
[----:B------:R-:W-:Y:S01]  /*00a0*/  MOV R6, 0xffffffff ;  /* 0xffffffff00067802 */ /* 0x000fe20000000f00 */
[----:B------:R-:W-:Y:S01]  /*00b0*/  IMAD.MOV.U32 R7, RZ, RZ, -0xeb60d36 ;  /* 0xf149f2caff077424 */ /* 0x000fe200078e00ff */
[----:B------:R-:W1:Y:S01]  /*00c0*/  LDCU.64 UR8, c[0x0][0x358] ;  /* 0x00006b00ff0877ac */ /* 0x000e620008000a00 */
[----:B0-----:R-:W-:-:S09]  /*00d0*/  UISETP.GE.AND UP0, UPT, UR5, 0x1, UPT ;  /* 0x000000010500788c */ /* 0x001fd2000bf06270 */
[----:B-1----:R-:W-:Y:S05]  /*00e0*/  BRA.U !UP0, `(.L_x_31) ;  /* 0x0000000508187547 */ /* 0x002fea000b800000 */
[----:B------:R-:W-:Y:S02]  /*00f0*/  UISETP.NE.AND UP0, UPT, UR5, 0x1, UPT ;  /* 0x000000010500788c */ /* 0x000fe4000bf05270 */
[----:B------:R-:W-:Y:S01]  /*0100*/  IMAD R9, R0, UR5, RZ ;  /* 0x0000000500097c24 */ /* 0x000fe2000f8e02ff */
[----:B------:R-:W-:Y:S01]  /*0110*/  MOV R11, 0xffffffff ;  /* 0xffffffff000b7802 */ /* 0x000fe20000000f00 */
[----:B------:R-:W-:Y:S01]  /*0120*/  IMAD.MOV.U32 R10, RZ, RZ, -0xeb60d36 ;  /* 0xf149f2caff0a7424 */ /* 0x000fe200078e00ff */
[----:B------:R-:W-:Y:S01]  /*0130*/  UMOV UR4, URZ ;  /* 0x000000ff00047c82 */ /* 0x000fe20008000000 */
[----:B------:R-:W-:-:S03]  /*0140*/  IMAD.MOV.U32 R12, RZ, RZ, -0xeb60d36 ;  /* 0xf149f2caff0c7424 */ /* 0x000fc600078e00ff */
[----:B------:R-:W-:Y:S05]  /*0150*/  BRA.U !UP0, `(.L_x_32) ;  /* 0x0000000108a07547 */ /* 0x000fea000b800000 */
[----:B------:R-:W0:Y:S01]  /*0160*/  LDC.64 R2, c[0x0][0x380] ;  /* 0x0000e000ff027b82 */ /* 0x000e220000000a00 */
[----:B------:R-:W-:Y:S01]  /*0170*/  ULOP3.LUT UR4, UR5, 0x7ffffffe, URZ, 0xc0, !UPT ;  /* 0x7ffffffe05047892 */ /* 0x000fe2000f8ec0ff */
[----:B------:R-:W-:Y:S01]  /*0180*/  MOV R10, 0xf149f2ca ;  /* 0xf149f2ca000a7802 */ /* 0x000fe20000000f00 */
[----:B------:R-:W-:Y:S01]  /*0190*/  IMAD.MOV.U32 R11, RZ, RZ, -0x1 ;  /* 0xffffffffff0b7424 */ /* 0x000fe200078e00ff */
[----:B------:R-:W-:Y:S01]  /*01a0*/  MOV R7, R9 ;  /* 0x0000000900077202 */ /* 0x000fe20000000f00 */
[----:B------:R-:W-:Y:S01]  /*01b0*/  UIADD3 UR5, UPT, UPT, -UR4, URZ, URZ ;  /* 0x000000ff04057290 */ /* 0x000fe2000fffe1ff */
[----:B------:R-:W-:-:S11]  /*01c0*/  UMOV UR6, 0x1 ;  /* 0x0000000100067882 */ /* 0x000fd60000000000 */
.L_x_37:
[----:B0-----:R-:W-:-:S05]  /*01d0*/  IMAD.WIDE R4, R7, 0x4, R2 ;  /* 0x0000000407047825 */ /* 0x001fca00078e0202 */
[----:B------:R-:W2:Y:S04]  /*01e0*/  LDG.E R14, desc[UR8][R4.64] ;  /* 0x00000008040e7981 */ /* 0x000ea8000c1e1900 */
[----:B------:R0:W5:Y:S01]  /*01f0*/  LDG.E R15, desc[UR8][R4.64+0x4] ;  /* 0x00000408040f7981 */ /* 0x000162000c1e1900 */
[----:B------:R-:W-:Y:S01]  /*0200*/  UIADD3 UR7, UPT, UPT, UR6, -0x1, URZ ;  /* 0xffffffff06077890 */ /* 0x000fe2000fffe0ff */
[----:B------:R-:W-:Y:S01]  /*0210*/  BSSY.RECONVERGENT B0, `(.L_x_33) ;  /* 0x000000e000007945 */ /* 0x000fe20003800200 */
[----:B------:R-:W-:Y:S01]  /*0220*/  UIADD3 UR5, UPT, UPT, UR5, 0x2, URZ ;  /* 0x0000000205057890 */ /* 0x000fe2000fffe0ff */
[----:B------:R-:W-:Y:S01]  /*0230*/  IMAD.MOV.U32 R13, RZ, RZ, R10 ;  /* 0x000000ffff0d7224 */ /* 0x000fe200078e000a */
[-C--:B------:R-:W-:Y:S02]  /*0240*/  MOV R8, R12.reuse ;  /* 0x0000000c00087202 */ /* 0x080fe40000000f00 */
[----:B------:R-:W-:Y:S01]  /*0250*/  UISETP.NE.AND UP0, UPT, UR5, URZ, UPT ;  /* 0x000000ff0500728c */ /* 0x000fe2000bf05270 */
[----:B------:R-:W-:Y:S01]  /*0260*/  IMAD.U32 R6, RZ, RZ, UR7 ;  /* 0x00000007ff067e24 */ /* 0x000fe2000f8e00ff */
[----:B--2---:R-:W-:-:S02]  /*0270*/  FSETP.GT.AND P0, PT, R14, R12, PT ;  /* 0x0000000c0e00720b */ /* 0x004fc40003f04000 */
[----:B------:R-:W-:-:S11]  /*0280*/  MOV R10, R14 ;  /* 0x0000000e000a7202 */ /* 0x000fd60000000f00 */
[----:B0-----:R-:W-:Y:S05]  /*0290*/  @P0 BRA `(.L_x_34) ;  /* 0x0000000000140947 */ /* 0x001fea0003800000 */
[----:B------:R-:W-:Y:S01]  /*02a0*/  FSETP.GT.AND P0, PT, R14, R13, PT ;  /* 0x0000000d0e00720b */ /* 0x000fe20003f04000 */
[----:B------:R-:W-:Y:S01]  /*02b0*/  IMAD.MOV.U32 R8, RZ, RZ, R13 ;  /* 0x000000ffff087224 */ /* 0x000fe200078e000d */
[----:B------:R-:W-:Y:S01]  /*02c0*/  MOV R10, R12 ;  /* 0x0000000c000a7202 */ /* 0x000fe20000000f00 */
[----:B------:R-:W-:-:S10]  /*02d0*/  IMAD.MOV.U32 R6, RZ, RZ, R11 ;  /* 0x000000ffff067224 */ /* 0x000fd400078e000b */
[----:B------:R-:W-:-:S07]  /*02e0*/  @P0 MOV R8, R14 ;  /* 0x0000000e00080202 */ /* 0x000fce0000000f00 */
.L_x_34:
[----:B------:R-:W-:Y:S05]  /*02f0*/  BSYNC.RECONVERGENT B0 ;  /* 0x0000000000007941 */ /* 0x000fea0003800200 */
.L_x_33:
[----:B-----5:R-:W-:Y:S01]  /*0300*/  FSETP.GT.AND P0, PT, R15, R10, PT ;  /* 0x0000000a0f00720b */ /* 0x020fe20003f04000 */
[----:B------:R-:W-:Y:S01]  /*0310*/  BSSY.RECONVERGENT B0, `(.L_x_35) ;  /* 0x0000009000007945 */ /* 0x000fe20003800200 */
[----:B------:R-:W-:Y:S01]  /*0320*/  IMAD.U32 R11, RZ, RZ, UR6 ;  /* 0x00000006ff0b7e24 */ /* 0x000fe2000f8e00ff */
[----:B------:R-:W-:-:S10]  /*0330*/  MOV R12, R15 ;  /* 0x0000000f000c7202 */ /* 0x000fd40000000f00 */
[----:B------:R-:W-:Y:S05]  /*0340*/  @P0 BRA `(.L_x_36) ;  /* 0x0000000000140947 */ /* 0x000fea0003800000 */
[-C--:B------:R-:W-:Y:S01]  /*0350*/  FSETP.GT.AND P0, PT, R15, R8.reuse, PT ;  /* 0x000000080f00720b */ /* 0x080fe20003f04000 */
[----:B------:R-:W-:Y:S01]  /*0360*/  IMAD.MOV.U32 R12, RZ, RZ, R10 ;  /* 0x000000ffff0c7224 */ /* 0x000fe200078e000a */
[----:B------:R-:W-:Y:S01]  /*0370*/  MOV R10, R8 ;  /* 0x00000008000a7202 */ /* 0x000fe20000000f00 */
[----:B------:R-:W-:-:S10]  /*0380*/  IMAD.MOV.U32 R11, RZ, RZ, R6 ;  /* 0x000000ffff0b7224 */ /* 0x000fd400078e0006 */
[----:B------:R-:W-:-:S07]  /*0390*/  @P0 MOV R10, R15 ;  /* 0x0000000f000a0202 */ /* 0x000fce0000000f00 */
.L_x_36:
[----:B------:R-:W-:Y:S05]  /*03a0*/  BSYNC.RECONVERGENT B0 ;  /* 0x0000000000007941 */ /* 0x000fea0003800200 */
.L_x_35:
[----:B------:R-:W-:Y:S01]  /*03b0*/  VIADD R7, R7, 0x2 ;  /* 0x0000000207077836 */ /* 0x000fe20000000000 */
[----:B------:R-:W-:Y:S01]  /*03c0*/  UIADD3 UR6, UPT, UPT, UR6, 0x2, URZ ;  /* 0x0000000206067890 */ /* 0x000fe2000fffe0ff */
[----:B------:R-:W-:Y:S11]  /*03d0*/  BRA.U UP0, `(.L_x_37) ;  /* 0xfffffffd007c7547 */ /* 0x000ff6000b83ffff */
.L_x_32:
[----:B------:R-:W0:Y:S01]  /*03e0*/  LDCU UR5, c[0x0][0x39c] ;  /* 0x00007380ff0577ac */ /* 0x000e220008000800 */
[----:B------:R-:W-:Y:S01]  /*03f0*/  MOV R7, R12 ;  /* 0x0000000c00077202 */ /* 0x000fe20000000f00 */
[----:B------:R-:W-:Y:S01]  /*0400*/  IMAD.MOV.U32 R8, RZ, RZ, R10 ;  /* 0x000000ffff087224 */ /* 0x000fe200078e000a */
[----:B------:R-:W-:Y:S01]  /*0410*/  MOV R6, R11 ;  /* 0x0000000b00067202 */ /* 0x000fe20000000f00 */
[----:B0-----:R-:W-:-:S04]  /*0420*/  ULOP3.LUT UR5, UR5, 0x1, URZ, 0xc0, !UPT ;  /* 0x0000000105057892 */ /* 0x001fc8000f8ec0ff */
[----:B------:R-:W-:-:S09]  /*0430*/  UISETP.NE.U32.AND UP0, UPT, UR5, 0x1, UPT ;  /* 0x000000010500788c */ /* 0x000fd2000bf05070 */
[----:B------:R-:W-:Y:S05]  /*0440*/  BRA.U UP0, `(.L_x_31) ;  /* 0x0000000100407547 */ /* 0x000fea000b800000 */
[----:B------:R-:W0:Y:S01]  /*0450*/  LDC.64 R2, c[0x0][0x380] ;  /* 0x0000e000ff027b82 */ /* 0x000e220000000a00 */
[----:B------:R-:W-:-:S04]  /*0460*/  VIADD R9, R9, UR4 ;  /* 0x0000000409097c36 */ /* 0x000fc80008000000 */
[----:B0-----:R-:W-:-:S06]  /*0470*/  IMAD.WIDE R2, R9, 0x4, R2 ;  /* 0x0000000409027825 */ /* 0x001fcc00078e0202 */
[----:B------:R-:W2:Y:S01]  /*0480*/  LDG.E R3, desc[UR8][R2.64] ;  /* 0x0000000802037981 */ /* 0x000ea2000c1e1900 */
[----:B------:R-:W-:Y:S01]  /*0490*/  BSSY.RECONVERGENT B0, `(.L_x_31) ;  /* 0x000000b000007945 */ /* 0x000fe20003800200 */
[-C--:B------:R-:W-:Y:S01]  /*04a0*/  MOV R8, R12.reuse ;  /* 0x0000000c00087202 */ /* 0x080fe20000000f00 */
[----:B------:R-:W-:Y:S01]  /*04b0*/  IMAD.U32 R6, RZ, RZ, UR4 ;  /* 0x00000004ff067e24 */ /* 0x000fe2000f8e00ff */
[----:B--2---:R-:W-:Y:S02]  /*04c0*/  FSETP.GT.AND P0, PT, R3, R12, PT ;  /* 0x0000000c0300720b */ /* 0x004fe40003f04000 */
[----:B------:R-:W-:-:S11]  /*04d0*/  MOV R7, R3 ;  /* 0x0000000300077202 */ /* 0x000fd60000000f00 */
[----:B------:R-:W-:Y:S05]  /*04e0*/  @P0 BRA `(.L_x_38) ;  /* 0x0000000000140947 */ /* 0x000fea0003800000 */
[-C--:B------:R-:W-:Y:S01]  /*04f0*/  FSETP.GT.AND P0, PT, R3, R10.reuse, PT ;  /* 0x0000000a0300720b */ /* 0x080fe20003f04000 */
[----:B------:R-:W-:Y:S01]  /*0500*/  IMAD.MOV.U32 R7, RZ, RZ, R12 ;  /* 0x000000ffff077224 */ /* 0x000fe200078e000c */
[----:B------:R-:W-:Y:S02]  /*0510*/  MOV R8, R10 ;  /* 0x0000000a00087202 */ /* 0x000fe40000000f00 */
[----:B------:R-:W-:-:S09]  /*0520*/  MOV R6, R11 ;  /* 0x0000000b00067202 */ /* 0x000fd20000000f00 */
[----:B------:R-:W-:-:S07]  /*0530*/  @P0 MOV R8, R3 ;  /* 0x0000000300080202 */ /* 0x000fce0000000f00 */
.L_x_38:
[----:B------:R-:W-:Y:S05]  /*0540*/  BSYNC.RECONVERGENT B0 ;  /* 0x0000000000007941 */ /* 0x000fea0003800200 */
.L_x_31:
[----:B------:R-:W0:Y:S01]  /*0550*/  LDCU UR5, c[0x0][0x3a0] ;  /* 0x00007400ff0577ac */ /* 0x000e220008000800 */
[----:B------:R-:W1:Y:S01]  /*0560*/  LDC.64 R2, c[0x0][0x388] ;  /* 0x0000e200ff027b82 */ /* 0x000e620000000a00 */
[----:B------:R-:W-:Y:S01]  /*0570*/  FADD R9, -R8, 1 ;  /* 0x3f80000008097421 */ /* 0x000fe20000000100 */
[C---:B------:R-:W-:Y:S01]  /*0580*/  FADD R8, -R7.reuse, 1 ;  /* 0x3f80000007087421 */ /* 0x040fe20000000100 */
[----:B------:R-:W-:Y:S02]  /*0590*/  FADD R7, R7, 1 ;  /* 0x3f80000007077421 */ /* 0x000fe40000000000 */
[----:B------:R-:W-:Y:S01]  /*05a0*/  FADD R9, R9, R9 ;  /* 0x0000000909097221 */ /* 0x000fe20000000000 */
[----:B------:R-:W-:Y:S02]  /*05b0*/  FADD R8, R8, R8 ;  /* 0x0000000808087221 */ /* 0x000fe40000000000 */
[----:B------:R-:W2:Y:S01]  /*05c0*/  LDC.64 R4, c[0x0][0x390] ;  /* 0x0000e400ff047b82 */ /* 0x000ea20000000a00 */
[----:B0-----:R-:W-:-:S05]  /*05d0*/  FMUL R9, R9, UR5 ;  /* 0x0000000509097c20 */ /* 0x001fca0008400000 */
[----:B------:R-:W-:Y:S01]  /*05e0*/  FSETP.GTU.AND P0, PT, R8, R9, PT ;  /* 0x000000090800720b */ /* 0x000fe20003f0c000 */
[----:B------:R-:W-:Y:S01]  /*05f0*/  FMUL R8, R7, 0.5 ;  /* 0x3f00000007087820 */ /* 0x000fe20000400000 */
[----:B-1----:R-:W-:Y:S02]  /*0600*/  IMAD.WIDE R2, R0, 0x4, R2 ;  /* 0x0000000400027825 */ /* 0x002fe400078e0202 */
[----:B------:R-:W-:Y:S02]  /*0610*/  SEL R7, R6, 0xffffffff, !P0 ;  /* 0xffffffff06077807 */ /* 0x000fe40004000000 */
[----:B------:R-:W-:-:S03]  /*0620*/  FSEL R9, R8, RZ, !P0 ;  /* 0x000000ff08097208 */ /* 0x000fc60004000000 */
[----:B------:R-:W-:Y:S01]  /*0630*/  STG.E desc[UR8][R2.64], R7 ;  /* 0x0000000702007986 */ /* 0x000fe2000c101908 */
[----:B--2---:R-:W-:-:S05]  /*0640*/  IMAD.WIDE R4, R0, 0x4, R4 ;  /* 0x0000000400047825 */ /* 0x004fca00078e0204 */
[----:B------:R-:W-:Y:S01]  /*0650*/  STG.E desc[UR8][R4.64], R9 ;  /* 0x0000000904007986 */ /* 0x000fe2000c101908 */
[----:B------:R-:W-:Y:S05]  /*0660*/  EXIT ;  /* 0x000000000000794d */ /* 0x000fea0003800000 */
.L_x_39:
        /* <DEDUP_REMOVED lines=9> */
.L_x_57:


//--------------------- .text._Z30similarityMatrixAndTransposeV2PKfS0_iiiPfS1_ --------------------------
	.section	.text._Z30similarityMatrixAndTransposeV2PKfS0_iiiPfS1_,"ax",@progbits
	.align	128
        .global         _Z30similarityMatrixAndTransposeV2PKfS0_iiiPfS1_
        .type           _Z30similarityMatrixAndTransposeV2PKfS0_iiiPfS1_,@function
        .size           _Z30similarityMatrixAndTransposeV2PKfS0_iiiPfS1_,(.L_x_58 - _Z30similarityMatrixAndTransposeV2PKfS0_iiiPfS1_)
        .other          _Z30similarityMatrixAndTransposeV2PKfS0_iiiPfS1_,@"STO_CUDA_ENTRY STV_DEFAULT"
_Z30similarityMatrixAndTransposeV2PKfS0_iiiPfS1_:
.text._Z30similarityMatrixAndTransposeV2PKfS0_iiiPfS1_:
[----:B------:R-:W-:Y:S01]  /*0000*/  LDC R1, c[0x0][0x37c] ;  /* 0x0000df00ff017b82 */ /* 0x000fe20000000800 */
[----:B------:R-:W0:Y:S07]  /*0010*/  S2R R20, SR_TID.Y ;  /* 0x0000000000147919 */ /* 0x000e2e0000002200 */
[----:B------:R-:W1:Y:S01]  /*0020*/  LDC R0, c[0x0][0x360] ;  /* 0x0000d800ff007b82 */ /* 0x000e620000000800 */
[----:B------:R-:W2:Y:S01]  /*0030*/  LDCU.64 UR10, c[0x0][0x390] ;  /* 0x00007200ff0a77ac */ /* 0x000ea20008000a00 */
[----:B------:R-:W1:Y:S06]  /*0040*/  S2R R21, SR_TID.X ;  /* 0x0000000000157919 */ /* 0x000e6c0000002100 */
[----:B------:R-:W0:Y:S08]  /*0050*/  S2UR UR5, SR_CTAID.Y ;  /* 0x00000000000579c3 */ /* 0x000e300000002600 */
[----:B------:R-:W0:Y:S08]  /*0060*/  LDC R3, c[0x0][0x364] ;  /* 0x0000d900ff037b82 */ /* 0x000e300000000800 */
[----:B------:R-:W1:Y:S01]  /*0070*/  S2UR UR4, SR_CTAID.X ;  /* 0x00000000000479c3 */ /* 0x000e620000002500 */
[----:B0-----:R-:W-:-:S05]  /*0080*/  IMAD R20, R3, UR5, R20 ;  /* 0x0000000503147c24 */ /* 0x001fca000f8e0214 */
[----:B--2---:R-:W-:Y:S01]  /*0090*/  ISETP.GE.AND P0, PT, R20, UR11, PT ;  /* 0x0000000b14007c0c */ /* 0x004fe2000bf06270 */
[----:B-1----:R-:W-:-:S05]  /*00a0*/  IMAD R21, R0, UR4, R21 ;  /* 0x0000000400157c24 */ /* 0x002fca000f8e0215 */
[----:B------:R-:W-:-:S13]  /*00b0*/  ISETP.GE.OR P0, PT, R21, UR10, P0 ;  /* 0x0000000a15007c0c */ /* 0x000fda0008706670 */
[----:B------:R-:W-:Y:S05]  /*00c0*/  @P0 EXIT ;  /* 0x000000000000094d */ /* 0x000fea0003800000 */
[----:B------:R-:W0:Y:S01]  /*00d0*/  LDCU UR7, c[0x0][0x398] ;  /* 0x00007300ff0777ac */ /* 0x000e220008000800 */
[----:B------:R-:W-:Y:S01]  /*00e0*/  HFMA2 R26, -RZ, RZ, 0, 0 ;  /* 0x00000000ff1a7431 */ /* 0x000fe200000001ff */
[----:B------:R-:W1:Y:S01]  /*00f0*/  LDCU.64 UR8, c[0x0][0x358] ;  /* 0x00006b00ff0877ac */ /* 0x000e620008000a00 */
[----:B0-----:R-:W-:-:S09]  /*0100*/  UISETP.GE.AND UP0, UPT, UR7, 0x1, UPT ;  /* 0x000000010700788c */ /* 0x001fd2000bf06270 */
[----:B-1----:R-:W-:Y:S05]  /*0110*/  BRA.U !UP0, `(.L_x_40) ;  /* 0x0000000508a07547 */ /* 0x002fea000b800000 */
[----:B------:R-:W-:Y:S02]  /*0120*/  UISETP.GE.U32.AND UP1, UPT, UR7, 0xd, UPT ;  /* 0x0000000d0700788c */ /* 0x000fe4000bf26070 */
[----:B------:R-:W-:Y:S01]  /*0130*/  IMAD R0, R21, UR7, RZ ;  /* 0x0000000715007c24 */ /* 0x000fe2000f8e02ff */
[----:B------:R-:W-:Y:S02]  /*0140*/  UIADD3 UR4, UPT, UPT, UR7, -0x1, URZ ;  /* 0xffffffff07047890 */ /* 0x000fe4000fffe0ff */
[----:B------:R-:W-:Y:S01]  /*0150*/  IMAD R2, R20, UR7, RZ ;  /* 0x0000000714027c24 */ /* 0x000fe2000f8e02ff */
[----:B------:R-:W-:Y:S01]  /*0160*/  MOV R26, RZ ;  /* 0x000000ff001a7202 */ /* 0x000fe20000000f00 */
[----:B------:R-:W-:Y:S01]  /*0170*/  ULEA.HI UR5, UR4, 0x1, URZ, 0x1e ;  /* 0x0000000104057891 */ /* 0x000fe2000f8ff0ff */
[----:B------:R-:W-:Y:S02]  /*0180*/  SHF.R.S32.HI R3, RZ, 0x1f, R0 ;  /* 0x0000001fff037819 */ /* 0x000fe40000011400 */
[----:B------:R-:W-:Y:S01]  /*0190*/  UMOV UR4, URZ ;  /* 0x000000ff00047c82 */ /* 0x000fe20008000000 */
[----:B------:R-:W-:-:S04]  /*01a0*/  ULOP3.LUT UR6, UR5, 0x3, URZ, 0xc0, !UPT ;  /* 0x0000000305067892 */ /* 0x000fc8000f8ec0ff */
[----:B------:R-:W-:Y:S01]  /*01b0*/  UISETP.NE.AND UP0, UPT, UR6, URZ, UPT ;  /* 0x000000ff0600728c */ /* 0x000fe2000bf05270 */
[----:B------:R-:W-:Y:S10]  /*01c0*/  BRA.U !UP1, `(.L_x_41) ;  /* 0x0000000109f47547 */ /* 0x000ff4000b800000 */
[----:B------:R-:W0:Y:S01]  /*01d0*/  LDC.64 R4, c[0x0][0x388] ;  /* 0x0000e200ff047b82 */ /* 0x000e220000000a00 */
[----:B------:R-:W1:Y:S01]  /*01e0*/  LDCU.64 UR12, c[0x0][0x380] ;  /* 0x00007000ff0c77ac */ /* 0x000e620008000a00 */
[----:B------:R-:W-:Y:S01]  /*01f0*/  MOV R26, RZ ;  /* 0x000000ff001a7202 */ /* 0x000fe20000000f00 */
[----:B------:R-:W-:Y:S01]  /*0200*/  ULOP3.LUT UR5, UR5, 0x7ffffffc, URZ, 0xc0, !UPT ;  /* 0x7ffffffc05057892 */ /* 0x000fe2000f8ec0ff */
[----:B------:R-:W-:-:S03]  /*0210*/  UMOV UR4, URZ ;  /* 0x000000ff00047c82 */ /* 0x000fc60008000000 */
[----:B------:R-:W-:Y:S01]  /*0220*/  UIADD3 UR5, UPT, UPT, -UR5, URZ, URZ ;  /* 0x000000ff05057290 */ /* 0x000fe2000fffe1ff */
[----:B-1----:R-:W-:-:S04]  /*0230*/  LEA R24, P0, R0, UR12, 0x2 ;  /* 0x0000000c00187c11 */ /* 0x002fc8000f8010ff */
[----:B------:R-:W-:Y:S01]  /*0240*/  IADD3 R24, P1, PT, R24, 0x20, RZ ;  /* 0x0000002018187810 */ /* 0x000fe20007f3e0ff */
[----:B0-----:R-:W-:Y:S01]  /*0250*/  IMAD.WIDE.U32 R4, R2, 0x4, R4 ;  /* 0x0000000402047825 */ /* 0x001fe200078e0004 */
[----:B------:R-:W-:Y:S02]  /*0260*/  LEA.HI.X R25, R0, UR13, R3, 0x2, P0 ;  /* 0x0000000d00197c11 */ /* 0x000fe400080f1403 */
[----:B------:R-:W-:Y:S02]  /*0270*/  IADD3 R22, P2, PT, R4, 0x20, RZ ;  /* 0x0000002004167810 */ /* 0x000fe40007f5e0ff */
[----:B------:R-:W-:Y:S02]  /*0280*/  IADD3.X R25, PT, PT, RZ, R25, RZ, P1, !PT ;  /* 0x00000019ff197210 */ /* 0x000fe40000ffe4ff */
[----:B------:R-:W-:-:S09]  /*0290*/  IADD3.X R23, PT, PT, RZ, R5, RZ, P2, !PT ;  /* 0x00000005ff177210 */ /* 0x000fd200017fe4ff */
.L_x_42:
[----:B------:R-:W2:Y:S04]  /*02a0*/  LDG.E.128 R8, desc[UR8][R24.64+-0x20] ;  /* 0xffffe00818087981 */ /* 0x000ea8000c1e1d00 */
[----:B------:R-:W2:Y:S04]  /*02b0*/  LDG.E.128 R16, desc[UR8][R22.64+-0x20] ;  /* 0xffffe00816107981 */ /* 0x000ea8000c1e1d00 */
[----:B------:R-:W3:Y:S04]  /*02c0*/  LDG.E.128 R4, desc[UR8][R24.64+-0x10] ;  /* 0xfffff00818047981 */ /* 0x000ee8000c1e1d00 */
[----:B------:R-:W3:Y:S01]  /*02d0*/  LDG.E.128 R12, desc[UR8][R22.64+-0x10] ;  /* 0xfffff008160c7981 */ /* 0x000ee2000c1e1d00 */
[----:B--2---:R-:W-:Y:S01]  /*02e0*/  FFMA R27, R8, R16, RZ ;  /* 0x00000010081b7223 */ /* 0x004fe200000000ff */
[----:B------:R-:W-:Y:S01]  /*02f0*/  FFMA R8, R9, R17, RZ ;  /* 0x0000001109087223 */ /* 0x000fe200000000ff */
[----:B------:R-:W-:Y:S01]  /*0300*/  FFMA R9, R10, R18, RZ ;  /* 0x000000120a097223 */ /* 0x000fe200000000ff */
[----:B------:R-:W-:Y:S01]  /*0310*/  FFMA R11, R11, R19, RZ ;  /* 0x000000130b0b7223 */ /* 0x000fe200000000ff */
[----:B------:R-:W-:Y:S01]  /*0320*/  FADD R27, R27, R26 ;  /* 0x0000001a1b1b7221 */ /* 0x000fe20000000000 */
[----:B------:R-:W2:Y:S03]  /*0330*/  LDG.E.128 R16, desc[UR8][R22.64] ;  /* 0x0000000816107981 */ /* 0x000ea6000c1e1d00 */
[----:B------:R-:W-:Y:S01]  /*0340*/  FADD R8, R27, R8 ;  /* 0x000000081b087221 */ /* 0x000fe20000000000 */
[----:B---3--:R-:W-:Y:S01]  /*0350*/  FFMA R27, R4, R12, RZ ;  /* 0x0000000c041b7223 */ /* 0x008fe200000000ff */
[----:B------:R-:W-:-:S02]  /*0360*/  FFMA R5, R5, R13, RZ ;  /* 0x0000000d05057223 */ /* 0x000fc400000000ff */
[----:B------:R-:W-:-:S04]  /*0370*/  FADD R8, R8, R9 ;  /* 0x0000000908087221 */ /* 0x000fc80000000000 */
[----:B------:R-:W-:Y:S02]  /*0380*/  FADD R4, R8, R11 ;  /* 0x0000000b08047221 */ /* 0x000fe40000000000 */
[----:B------:R-:W2:Y:S02]  /*0390*/  LDG.E.128 R8, desc[UR8][R24.64] ;  /* 0x0000000818087981 */ /* 0x000ea4000c1e1d00 */
[----:B------:R-:W-:Y:S01]  /*03a0*/  FADD R4, R4, R27 ;  /* 0x0000001b04047221 */ /* 0x000fe20000000000 */
[----:B------:R-:W-:-:S03]  /*03b0*/  FFMA R13, R6, R14, RZ ;  /* 0x0000000e060d7223 */ /* 0x000fc600000000ff */
[----:B------:R-:W-:Y:S01]  /*03c0*/  FADD R4, R4, R5 ;  /* 0x0000000504047221 */ /* 0x000fe20000000000 */
[----:B------:R-:W-:-:S03]  /*03d0*/  FFMA R7, R7, R15, RZ ;  /* 0x0000000f07077223 */ /* 0x000fc600000000ff */
[----:B------:R-:W-:Y:S02]  /*03e0*/  FADD R4, R4, R13 ;  /* 0x0000000d04047221 */ /* 0x000fe40000000000 */
[----:B------:R0:W3:Y:S02]  /*03f0*/  LDG.E.128 R12, desc[UR8][R22.64+0x10] ;  /* 0x00001008160c7981 */ /* 0x0000e4000c1e1d00 */
[----:B------:R-:W-:Y:S02]  /*0400*/  FADD R26, R4, R7 ;  /* 0x00000007041a7221 */ /* 0x000fe40000000000 */
[----:B------:R1:W3:Y:S01]  /*0410*/  LDG.E.128 R4, desc[UR8][R24.64+0x10] ;  /* 0x0000100818047981 */ /* 0x0002e2000c1e1d00 */
[----:B------:R-:W-:-:S04]  /*0420*/  UIADD3 UR5, UPT, UPT, UR5, 0x4, URZ ;  /* 0x0000000405057890 */ /* 0x000fc8000fffe0ff */
[----:B------:R-:W-:Y:S01]  /*0430*/  UISETP.NE.AND UP1, UPT, UR5, URZ, UPT ;  /* 0x000000ff0500728c */ /* 0x000fe2000bf25270 */
[----:B0-----:R-:W-:Y:S02]  /*0440*/  IADD3 R22, P1, PT, R22, 0x40, RZ ;  /* 0x0000004016167810 */ /* 0x001fe40007f3e0ff */
[----:B-1----:R-:W-:Y:S02]  /*0450*/  IADD3 R24, P0, PT, R24, 0x40, RZ ;  /* 0x0000004018187810 */ /* 0x002fe40007f1e0ff */
[----:B------:R-:W-:Y:S02]  /*0460*/  IADD3.X R23, PT, PT, RZ, R23, RZ, P1, !PT ;  /* 0x00000017ff177210 */ /* 0x000fe40000ffe4ff */
[----:B------:R-:W-:Y:S01]  /*0470*/  IADD3.X R25, PT, PT, RZ, R25, RZ, P0, !PT ;  /* 0x00000019ff197210 */ /* 0x000fe200007fe4ff */
[----:B------:R-:W-:Y:S01]  /*0480*/  UIADD3 UR4, UPT, UPT, UR4, 0x10, URZ ;  /* 0x0000001004047890 */ /* 0x000fe2000fffe0ff */
[----:B--2---:R-:W-:Y:S01]  /*0490*/  FFMA R27, R8, R16, RZ ;  /* 0x00000010081b7223 */ /* 0x004fe200000000ff */
[----:B------:R-:W-:-:S03]  /*04a0*/  FFMA R9, R9, R17, RZ ;  /* 0x0000001109097223 */ /* 0x000fc600000000ff */
[----:B------:R-:W-:Y:S01]  /*04b0*/  FADD R26, R26, R27 ;  /* 0x0000001b1a1a7221 */ /* 0x000fe20000000000 */
[----:B------:R-:W-:-:S03]  /*04c0*/  FFMA R10, R10, R18, RZ ;  /* 0x000000120a0a7223 */ /* 0x000fc600000000ff */
[----:B------:R-:W-:Y:S01]  /*04d0*/  FADD R9, R26, R9 ;  /* 0x000000091a097221 */ /* 0x000fe20000000000 */
[----:B------:R-:W-:-:S03]  /*04e0*/  FFMA R8, R11, R19, RZ ;  /* 0x000000130b087223 */ /* 0x000fc600000000ff */
[----:B------:R-:W-:Y:S01]  /*04f0*/  FADD R9, R9, R10 ;  /* 0x0000000a09097221 */ /* 0x000fe20000000000 */
[----:B---3--:R-:W-:-:S03]  /*0500*/  FFMA R11, R4, R12, RZ ;  /* 0x0000000c040b7223 */ /* 0x008fc600000000ff */
[----:B------:R-:W-:Y:S01]  /*0510*/  FADD R8, R9, R8 ;  /* 0x0000000809087221 */ /* 0x000fe20000000000 */
[----:B------:R-:W-:-:S03]  /*0520*/  FFMA R5, R5, R13, RZ ;  /* 0x0000000d05057223 */ /* 0x000fc600000000ff */
[----:B------:R-:W-:Y:S01]  /*0530*/  FADD R8, R8, R11 ;  /* 0x0000000b08087221 */ /* 0x000fe20000000000 */
[----:B------:R-:W-:-:S03]  /*0540*/  FFMA R6, R6, R14, RZ ;  /* 0x0000000e06067223 */ /* 0x000fc600000000ff */
[----:B------:R-:W-:Y:S01]  /*0550*/  FADD R5, R8, R5 ;  /* 0x0000000508057221 */ /* 0x000fe20000000000 */
[----:B------:R-:W-:-:S03]  /*0560*/  FFMA R26, R7, R15, RZ ;  /* 0x0000000f071a7223 */ /* 0x000fc600000000ff */
[----:B------:R-:W-:-:S04]  /*0570*/  FADD R5, R5, R6 ;  /* 0x0000000605057221 */ /* 0x000fc80000000000 */
[----:B------:R-:W-:Y:S01]  /*0580*/  FADD R26, R5, R26 ;  /* 0x0000001a051a7221 */ /* 0x000fe20000000000 */
[----:B------:R-:W-:Y:S06]  /*0590*/  BRA.U UP1, `(.L_x_42) ;  /* 0xfffffffd01407547 */ /* 0x000fec000b83ffff */
.L_x_41:
[----:B------:R-:W-:Y:S05]  /*05a0*/  BRA.U !UP0, `(.L_x_40) ;  /* 0x00000001087c7547 */ /* 0x000fea000b800000 */
[----:B------:R-:W0:Y:S01]  /*05b0*/  LDC.64 R4, c[0x0][0x388] ;  /* 0x0000e200ff047b82 */ /* 0x000e220000000a00 */
[----:B------:R-:W1:Y:S01]  /*05c0*/  LDCU.64 UR12, c[0x0][0x380] ;  /* 0x00007000ff0c77ac */ /* 0x000e620008000a00 */
[----:B------:R-:W-:Y:S02]  /*05d0*/  IADD3 R7, PT, PT, R2, UR4, RZ ;  /* 0x0000000402077c10 */ /* 0x000fe4000fffe0ff */
[----:B------:R-:W-:Y:S01]  /*05e0*/  IADD3 R2, P0, PT, R0, UR4, RZ ;  /* 0x0000000400027c10 */ /* 0x000fe2000ff1e0ff */
[----:B------:R-:W-:-:S03]  /*05f0*/  UIADD3 UR6, UPT, UPT, -UR6, URZ, URZ ;  /* 0x000000ff06067290 */ /* 0x000fc6000fffe1ff */
[----:B------:R-:W-:Y:S02]  /*0600*/  IADD3.X R3, PT, PT, RZ, R3, RZ, P0, !PT ;  /* 0x00000003ff037210 */ /* 0x000fe400007fe4ff */
[----:B-1----:R-:W-:-:S04]  /*0610*/  LEA R0, P0, R2, UR12, 0x2 ;  /* 0x0000000c02007c11 */ /* 0x002fc8000f8010ff */
[----:B------:R-:W-:Y:S01]  /*0620*/  LEA.HI.X R3, R2, UR13, R3, 0x2, P0 ;  /* 0x0000000d02037c11 */ /* 0x000fe200080f1403 */
[----:B0-----:R-:W-:-:S03]  /*0630*/  IMAD.WIDE.U32 R4, R7, 0x4, R4 ;  /* 0x0000000407047825 */ /* 0x001fc600078e0004 */
[----:B------:R-:W-:Y:S02]  /*0640*/  MOV R12, R4 ;  /* 0x00000004000c7202 */ /* 0x000fe40000000f00 */
[----:B------:R-:W-:-:S07]  /*0650*/  MOV R15, R5 ;  /* 0x00000005000f7202 */ /* 0x000fce0000000f00 */
.L_x_43:
[----:B------:R-:W-:Y:S02]  /*0660*/  MOV R8, R12 ;  /* 0x0000000c00087202 */ /* 0x000fe40000000f00 */
[----:B------:R-:W-:Y:S02]  /*0670*/  MOV R9, R15 ;  /* 0x0000000f00097202 */ /* 0x000fe40000000f00 */
[----:B------:R-:W-:-:S04]  /*0680*/  MOV R2, R0 ;  /* 0x0000000000027202 */ /* 0x000fc80000000f00 */
[----:B------:R-:W2:Y:S04]  /*0690*/  LDG.E.128 R8, desc[UR8][R8.64] ;  /* 0x0000000808087981 */ /* 0x000ea8000c1e1d00 */
[----:B------:R0:W2:Y:S01]  /*06a0*/  LDG.E.128 R4, desc[UR8][R2.64] ;  /* 0x0000000802047981 */ /* 0x0000a2000c1e1d00 */
[----:B------:R-:W-:-:S04]  /*06b0*/  UIADD3 UR6, UPT, UPT, UR6, 0x1, URZ ;  /* 0x0000000106067890 */ /* 0x000fc8000fffe0ff */
[----:B------:R-:W-:Y:S01]  /*06c0*/  UISETP.NE.AND UP0, UPT, UR6, URZ, UPT ;  /* 0x000000ff0600728c */ /* 0x000fe2000bf05270 */
[----:B------:R-:W-:Y:S02]  /*06d0*/  IADD3 R12, P0, PT, R12, 0x10, RZ ;  /* 0x000000100c0c7810 */ /* 0x000fe40007f1e0ff */
[----:B------:R-:W-:Y:S02]  /*06e0*/  IADD3 R0, P1, PT, R0, 0x10, RZ ;  /* 0x0000001000007810 */ /* 0x000fe40007f3e0ff */
[----:B------:R-:W-:Y:S02]  /*06f0*/  IADD3.X R15, PT, PT, RZ, R15, RZ, P0, !PT ;  /* 0x0000000fff0f7210 */ /* 0x000fe400007fe4ff */
[----:B0-----:R-:W-:Y:S01]  /*0700*/  IADD3.X R3, PT, PT, RZ, R3, RZ, P1, !PT ;  /* 0x00000003ff037210 */ /* 0x001fe20000ffe4ff */
[----:B--2---:R-:W-:Y:S01]  /*0710*/  FFMA R13, R4, R8, RZ ;  /* 0x00000008040d7223 */ /* 0x004fe200000000ff */
        /* <DEDUP_REMOVED lines=8> */
.L_x_40:
[----:B------:R-:W0:Y:S01]  /*07a0*/  LDC.64 R2, c[0x0][0x3a0] ;  /* 0x0000e800ff027b82 */ /* 0x000e220000000a00 */
[----:B------:R-:W-:Y:S02]  /*07b0*/  IMAD R7, R21, UR11, R20 ;  /* 0x0000000b15077c24 */ /* 0x000fe4000f8e0214 */
[----:B------:R-:W-:-:S05]  /*07c0*/  IMAD R21, R20, UR10, R21 ;  /* 0x0000000a14157c24 */ /* 0x000fca000f8e0215 */
[----:B------:R-:W1:Y:S01]  /*07d0*/  LDC.64 R4, c[0x0][0x3a8] ;  /* 0x0000ea00ff047b82 */ /* 0x000e620000000a00 */
[----:B0-----:R-:W-:-:S05]  /*07e0*/  IMAD.WIDE R2, R7, 0x4, R2 ;  /* 0x0000000407027825 */ /* 0x001fca00078e0202 */
[----:B------:R-:W-:Y:S01]  /*07f0*/  STG.E desc[UR8][R2.64], R26 ;  /* 0x0000001a02007986 */ /* 0x000fe2000c101908 */
[----:B-1----:R-:W-:-:S05]  /*0800*/  IMAD.WIDE R4, R21, 0x4, R4 ;  /* 0x0000000415047825 */ /* 0x002fca00078e0204 */
[----:B------:R-:W-:Y:S01]  /*0810*/  STG.E desc[UR8][R4.64], R26 ;  /* 0x0000001a04007986 */ /* 0x000fe2000c101908 */
[----:B------:R-:W-:Y:S05]  /*0820*/  EXIT ;  /* 0x000000000000794d */ /* 0x000fea0003800000 */
.L_x_44:
        /* <DEDUP_REMOVED lines=13> */
.L_x_58:


//--------------------- .text._Z28similarityMatrixAndTransposePKfS0_iiiPfS1_ --------------------------
	.section	.text._Z28similarityMatrixAndTransposePKfS0_iiiPfS1_,"ax",@progbits
	.align	128
        .global         _Z28similarityMatrixAndTransposePKfS0_iiiPfS1_
        .type           _Z28similarityMatrixAndTransposePKfS0_iiiPfS1_,@function
        .size           _Z28similarityMatrixAndTransposePKfS0_iiiPfS1_,(.L_x_59 - _Z28similarityMatrixAndTransposePKfS0_iiiPfS1_)
        .other          _Z28similarityMatrixAndTransposePKfS0_iiiPfS1_,@"STO_CUDA_ENTRY STV_DEFAULT"
_Z28similarityMatrixAndTransposePKfS0_iiiPfS1_:
.text._Z28similarityMatrixAndTransposePKfS0_iiiPfS1_:
        /* <DEDUP_REMOVED lines=20> */
[----:B------:R-:W-:Y:S02]  /*0140*/  ULOP3.LUT UR10, UR7, 0xf, URZ, 0xc0, !UPT ;  /* 0x0000000f070a7892 */ /* 0x000fe4000f8ec0ff */
[----:B------:R-:W-:Y:S01]  /*0150*/  IMAD R9, R0, UR7, RZ ;  /* 0x0000000700097c24 */ /* 0x000fe2000f8e02ff */
[----:B------:R-:W-:Y:S01]  /*0160*/  MOV R14, RZ ;  /* 0x000000ff000e7202 */ /* 0x000fe20000000f00 */
[----:B------:R-:W-:Y:S01]  /*0170*/  UMOV UR4, URZ ;  /* 0x000000ff00047c82 */ /* 0x000fe20008000000 */
[----:B------:R-:W-:Y:S01]  /*0180*/  UISETP.NE.AND UP0, UPT, UR10, URZ, UPT ;  /* 0x000000ff0a00728c */ /* 0x000fe2000bf05270 */
[----:B------:R-:W-:Y:S10]  /*0190*/  BRA.U !UP1, `(.L_x_46) ;  /* 0x0000000509107547 */ /* 0x000ff4000b800000 */
[----:B------:R-:W0:Y:S01]  /*01a0*/  LDC.64 R2, c[0x0][0x388] ;  /* 0x0000e200ff027b82 */ /* 0x000e220000000a00 */
[----:B------:R-:W1:Y:S01]  /*01b0*/  LDCU.64 UR8, c[0x0][0x380] ;  /* 0x00007000ff0877ac */ /* 0x000e620008000a00 */
[----:B------:R-:W-:Y:S02]  /*01c0*/  MOV R14, RZ ;  /* 0x000000ff000e7202 */ /* 0x000fe40000000f00 */
[----:B------:R-:W-:Y:S01]  /*01d0*/  MOV R6, R8 ;  /* 0x0000000800067202 */ /* 0x000fe20000000f00 */
[----:B------:R-:W-:Y:S02]  /*01e0*/  ULOP3.LUT UR4, UR7, 0x7ffffff0, URZ, 0xc0, !UPT ;  /* 0x7ffffff007047892 */ /* 0x000fe4000f8ec0ff */
[----:B-1----:R-:W-:Y:S02]  /*01f0*/  UIADD3 UR5, UP1, UPT, UR8, 0x20, URZ ;  /* 0x0000002008057890 */ /* 0x002fe4000ff3e0ff */
[----:B------:R-:W-:Y:S02]  /*0200*/  UIADD3 UR8, UPT, UPT, -UR4, URZ, URZ ;  /* 0x000000ff04087290 */ /* 0x000fe4000fffe1ff */
[----:B------:R-:W-:Y:S01]  /*0210*/  UIADD3.X UR6, UPT, UPT, URZ, UR9, URZ, UP1, !UPT ;  /* 0x00000009ff067290 */ /* 0x000fe20008ffe4ff */
[----:B0-----:R-:W-:-:S03]  /*0220*/  IMAD.WIDE.U32 R2, R9, 0x4, R2 ;  /* 0x0000000409027825 */ /* 0x001fc600078e0002 */
[----:B------:R-:W-:-:S04]  /*0230*/  IADD3 R2, P0, PT, R2, 0x20, RZ ;  /* 0x0000002002027810 */ /* 0x000fc80007f1e0ff */
[----:B------:R-:W-:-:S09]  /*0240*/  IADD3.X R3, PT, PT, RZ, R3, RZ, P0, !PT ;  /* 0x00000003ff037210 */ /* 0x000fd200007fe4ff */
.L_x_47:
[----:B------:R-:W-:Y:S01]  /*0250*/  MOV R4, UR5 ;  /* 0x0000000500047c02 */ /* 0x000fe20008000f00 */
[----:B------:R-:W2:Y:S01]  /*0260*/  LDG.E R16, desc[UR12][R2.64+-0x20] ;  /* 0xffffe00c02107981 */ /* 0x000ea2000c1e1900 */
[----:B------:R-:W-:-:S03]  /*0270*/  MOV R5, UR6 ;  /* 0x0000000600057c02 */ /* 0x000fc60008000f00 */
[----:B------:R-:W3:Y:S01]  /*0280*/  LDG.E R24, desc[UR12][R2.64+-0x1c] ;  /* 0xffffe40c02187981 */ /* 0x000ee2000c1e1900 */
[----:B------:R-:W-:-:S03]  /*0290*/  IMAD.WIDE R4, R6, 0x4, R4 ;  /* 0x0000000406047825 */ /* 0x000fc600078e0204 */
[----:B------:R-:W4:Y:S04]  /*02a0*/  LDG.E R18, desc[UR12][R2.64+-0x18] ;  /* 0xffffe80c02127981 */ /* 0x000f28000c1e1900 */
        /* <DEDUP_REMOVED lines=14> */
[----:B--2---:R-:W-:-:S03]  /*0390*/  FFMA R16, R15, R16, R14 ;  /* 0x000000100f107223 */ /* 0x004fc6000000000e */
[----:B------:R-:W2:Y:S01]  /*03a0*/  LDG.E R15, desc[UR12][R2.64+-0x4] ;  /* 0xfffffc0c020f7981 */ /* 0x000ea2000c1e1900 */
[----:B---3--:R-:W-:-:S03]  /*03b0*/  FFMA R24, R17, R24, R16 ;  /* 0x0000001811187223 */ /* 0x008fc60000000010 */
[----:B------:R-:W2:Y:S01]  /*03c0*/  LDG.E R14, desc[UR12][R4.64+-0x4] ;  /* 0xfffffc0c040e7981 */ /* 0x000ea2000c1e1900 */
[----:B----4-:R-:W-:-:S03]  /*03d0*/  FFMA R24, R19, R18, R24 ;  /* 0x0000001213187223 */ /* 0x010fc60000000018 */
[----:B------:R-:W3:Y:S04]  /*03e0*/  LDG.E R16, desc[UR12][R2.64] ;  /* 0x0000000c02107981 */ /* 0x000ee8000c1e1900 */
[----:B------:R-:W3:Y:S01]  /*03f0*/  LDG.E R17, desc[UR12][R4.64] ;  /* 0x0000000c04117981 */ /* 0x000ee2000c1e1900 */
[----:B-----5:R-:W-:-:S03]  /*0400*/  FFMA R24, R21, R20, R24 ;  /* 0x0000001415187223 */ /* 0x020fc60000000018 */
[----:B------:R-:W4:Y:S04]  /*0410*/  LDG.E R19, desc[UR12][R2.64+0x4] ;  /* 0x0000040c02137981 */ /* 0x000f28000c1e1900 */
[----:B------:R-:W4:Y:S01]  /*0420*/  LDG.E R18, desc[UR12][R4.64+0x4] ;  /* 0x0000040c04127981 */ /* 0x000f22000c1e1900 */
[----:B------:R-:W-:-:S03]  /*0430*/  FFMA R24, R23, R22, R24 ;  /* 0x0000001617187223 */ /* 0x000fc60000000018 */
[----:B------:R-:W5:Y:S04]  /*0440*/  LDG.E R21, desc[UR12][R2.64+0x8] ;  /* 0x0000080c02157981 */ /* 0x000f68000c1e1900 */
[----:B------:R-:W5:Y:S01]  /*0450*/  LDG.E R20, desc[UR12][R4.64+0x8] ;  /* 0x0000080c04147981 */ /* 0x000f62000c1e1900 */
[----:B------:R-:W-:-:S03]  /*0460*/  FFMA R24, R11, R10, R24 ;  /* 0x0000000a0b187223 */ /* 0x000fc60000000018 */
[----:B------:R-:W5:Y:S04]  /*0470*/  LDG.E R23, desc[UR12][R2.64+0xc] ;  /* 0x00000c0c02177981 */ /* 0x000f68000c1e1900 */
[----:B------:R-:W5:Y:S04]  /*0480*/  LDG.E R22, desc[UR12][R4.64+0xc] ;  /* 0x00000c0c04167981 */ /* 0x000f68000c1e1900 */
[----:B------:R-:W5:Y:S01]  /*0490*/  LDG.E R10, desc[UR12][R2.64+0x10] ;  /* 0x0000100c020a7981 */ /* 0x000f62000c1e1900 */
[----:B------:R-:W-:-:S03]  /*04a0*/  FFMA R29, R13, R12, R24 ;  /* 0x0000000c0d1d7223 */ /* 0x000fc60000000018 */
[----:B------:R-:W5:Y:S04]  /*04b0*/  LDG.E R11, desc[UR12][R4.64+0x10] ;  /* 0x0000100c040b7981 */ /* 0x000f68000c1e1900 */
[----:B------:R-:W5:Y:S04]  /*04c0*/  LDG.E R24, desc[UR12][R4.64+0x14] ;  /* 0x0000140c04187981 */ /* 0x000f68000c1e1900 */
[----:B------:R0:W5:Y:S04]  /*04d0*/  LDG.E R12, desc[UR12][R2.64+0x18] ;  /* 0x0000180c020c7981 */ /* 0x000168000c1e1900 */
[----:B------:R-:W5:Y:S01]  /*04e0*/  LDG.E R13, desc[UR12][R4.64+0x18] ;  /* 0x0000180c040d7981 */ /* 0x000f62000c1e1900 */
[----:B------:R-:W-:-:S04]  /*04f0*/  UIADD3 UR8, UPT, UPT, UR8, 0x10, URZ ;  /* 0x0000001008087890 */ /* 0x000fc8000fffe0ff */
[----:B------:R-:W-:Y:S01]  /*0500*/  UISETP.NE.AND UP1, UPT, UR8, URZ, UPT ;  /* 0x000000ff0800728c */ /* 0x000fe2000bf25270 */
[----:B0-----:R-:W-:Y:S02]  /*0510*/  IADD3 R2, P0, PT, R2, 0x40, RZ ;  /* 0x0000004002027810 */ /* 0x001fe40007f1e0ff */
[----:B------:R-:W-:Y:S02]  /*0520*/  IADD3 R6, PT, PT, R6, 0x10, RZ ;  /* 0x0000001006067810 */ /* 0x000fe40007ffe0ff */
[----:B------:R-:W-:Y:S01]  /*0530*/  IADD3.X R3, PT, PT, RZ, R3, RZ, P0, !PT ;  /* 0x00000003ff037210 */ /* 0x000fe200007fe4ff */
[----:B--2---:R-:W-:-:S04]  /*0540*/  FFMA R14, R14, R15, R29 ;  /* 0x0000000f0e0e7223 */ /* 0x004fc8000000001d */
[----:B---3--:R-:W-:-:S04]  /*0550*/  FFMA R17, R17, R16, R14 ;  /* 0x0000001011117223 */ /* 0x008fc8000000000e */
[----:B----4-:R-:W-:-:S04]  /*0560*/  FFMA R17, R18, R19, R17 ;  /* 0x0000001312117223 */ /* 0x010fc80000000011 */
[----:B-----5:R-:W-:-:S04]  /*0570*/  FFMA R17, R20, R21, R17 ;  /* 0x0000001514117223 */ /* 0x020fc80000000011 */
[----:B------:R-:W-:-:S04]  /*0580*/  FFMA R22, R22, R23, R17 ;  /* 0x0000001716167223 */ /* 0x000fc80000000011 */
[----:B------:R-:W-:-:S04]  /*0590*/  FFMA R11, R11, R10, R22 ;  /* 0x0000000a0b0b7223 */ /* 0x000fc80000000016 */
[----:B------:R-:W-:-:S04]  /*05a0*/  FFMA R24, R24, R25, R11 ;  /* 0x0000001918187223 */ /* 0x000fc8000000000b */
[----:B------:R-:W-:-:S04]  /*05b0*/  FFMA R13, R13, R12, R24 ;  /* 0x0000000c0d0d7223 */ /* 0x000fc80000000018 */
[----:B------:R-:W-:Y:S01]  /*05c0*/  FFMA R14, R26, R27, R13 ;  /* 0x0000001b1a0e7223 */ /* 0x000fe2000000000d */
[----:B------:R-:W-:Y:S06]  /*05d0*/  BRA.U UP1, `(.L_x_47) ;  /* 0xfffffffd011c7547 */ /* 0x000fec000b83ffff */
.L_x_46:
[----:B------:R-:W-:Y:S05]  /*05e0*/  BRA.U !UP0, `(.L_x_45) ;  /* 0x0000000508647547 */ /* 0x000fea000b800000 */
[----:B------:R-:W-:Y:S02]  /*05f0*/  UISETP.GE.U32.AND UP0, UPT, UR10, 0x8, UPT ;  /* 0x000000080a00788c */ /* 0x000fe4000bf06070 */
[----:B------:R-:W-:-:S04]  /*0600*/  ULOP3.LUT UR6, UR7, 0x7, URZ, 0xc0, !UPT ;  /* 0x0000000707067892 */ /* 0x000fc8000f8ec0ff */
[----:B------:R-:W-:-:S03]  /*0610*/  UISETP.NE.AND UP1, UPT, UR6, URZ, UPT ;  /* 0x000000ff0600728c */ /* 0x000fc6000bf25270 */
[----:B------:R-:W-:Y:S08]  /*0620*/  BRA.U !UP0, `(.L_x_48) ;  /* 0x0000000108907547 */ /* 0x000ff0000b800000 */
[----:B------:R-:W0:Y:S01]  /*0630*/  LDC.64 R10, c[0x0][0x388] ;  /* 0x0000e200ff0a7b82 */ /* 0x000e220000000a00 */
[----:B------:R-:W1:Y:S01]  /*0640*/  LDCU.64 UR8, c[0x0][0x388] ;  /* 0x00007100ff0877ac */ /* 0x000e620008000a00 */
[C---:B------:R-:W-:Y:S02]  /*0650*/  IADD3 R13, PT, PT, R9.reuse, UR4, RZ ;  /* 0x00000004090d7c10 */ /* 0x040fe4000fffe0ff */
[----:B------:R-:W-:Y:S02]  /*0660*/  IADD3 R6, P0, PT, R9, UR4, RZ ;  /* 0x0000000409067c10 */ /* 0x000fe4000ff1e0ff */
[----:B------:R-:W-:Y:S02]  /*0670*/  IADD3 R3, PT, PT, R8, UR4, RZ ;  /* 0x0000000408037c10 */ /* 0x000fe4000fffe0ff */
[----:B------:R-:W2:Y:S01]  /*0680*/  LDC.64 R4, c[0x0][0x380] ;  /* 0x0000e000ff047b82 */ /* 0x000ea20000000a00 */
[----:B0-----:R-:W-:Y:S01]  /*0690*/  IMAD.WIDE.U32 R10, R13, 0x4, R10 ;  /* 0x000000040d0a7825 */ /* 0x001fe200078e000a */
[----:B------:R-:W-:-:S02]  /*06a0*/  IADD3.X R13, PT, PT, RZ, RZ, RZ, P0, !PT ;  /* 0x000000ffff0d7210 */ /* 0x000fc400007fe4ff */
[C---:B-1----:R-:W-:Y:S02]  /*06b0*/  LEA R2, P0, R6.reuse, UR8, 0x2 ;  /* 0x0000000806027c11 */ /* 0x042fe4000f8010ff */
[----:B------:R-:W3:Y:S01]  /*06c0*/  LDG.E R16, desc[UR12][R10.64] ;  /* 0x0000000c0a107981 */ /* 0x000ee2000c1e1900 */
[----:B--2---:R-:W-:Y:S01]  /*06d0*/  IMAD.WIDE R4, R3, 0x4, R4 ;  /* 0x0000000403047825 */ /* 0x004fe200078e0204 */
[----:B------:R-:W-:-:S04]  /*06e0*/  LEA.HI.X R3, R6, UR9, R13, 0x2, P0 ;  /* 0x0000000906037c11 */ /* 0x000fc800080f140d */
[----:B------:R-:W3:Y:S04]  /*06f0*/  LDG.E R15, desc[UR12][R4.64] ;  /* 0x0000000c040f7981 */ /* 0x000ee8000c1e1900 */
[----:B------:R-:W2:Y:S04]  /*0700*/  LDG.E R18, desc[UR12][R4.64+0x4] ;  /* 0x0000040c04127981 */ /* 0x000ea8000c1e1900 */
[----:B------:R-:W2:Y:S04]  /*0710*/  LDG.E R17, desc[UR12][R2.64+0x4] ;  /* 0x0000040c02117981 */ /* 0x000ea8000c1e1900 */
        /* <DEDUP_REMOVED lines=12> */
[----:B------:R-:W-:Y:S01]  /*07e0*/  UIADD3 UR4, UPT, UPT, UR4, 0x8, URZ ;  /* 0x0000000804047890 */ /* 0x000fe2000fffe0ff */
[----:B---3--:R-:W-:-:S04]  /*07f0*/  FFMA R15, R15, R16, R14 ;  /* 0x000000100f0f7223 */ /* 0x008fc8000000000e */
[----:B--2---:R-:W-:-:S04]  /*0800*/  FFMA R15, R18, R17, R15 ;  /* 0x00000011120f7223 */ /* 0x004fc8000000000f */
[----:B----4-:R-:W-:-:S04]  /*0810*/  FFMA R15, R20, R19, R15 ;  /* 0x00000013140f7223 */ /* 0x010fc8000000000f */
[----:B-----5:R-:W-:-:S04]  /*0820*/  FFMA R15, R22, R21, R15 ;  /* 0x00000015160f7223 */ /* 0x020fc8000000000f */
[----:B------:R-:W-:-:S04]  /*0830*/  FFMA R15, R24, R23, R15 ;  /* 0x00000017180f7223 */ /* 0x000fc8000000000f */
[----:B------:R-:W-:-:S04]  /*0840*/  FFMA R13, R12, R13, R15 ;  /* 0x0000000d0c0d7223 */ /* 0x000fc8000000000f */
[----:B------:R-:W-:-:S04]  /*0850*/  FFMA R11, R6, R11, R13 ;  /* 0x0000000b060b7223 */ /* 0x000fc8000000000d */
[----:B------:R-:W-:-:S07]  /*0860*/  FFMA R14, R26, R10, R11 ;  /* 0x0000000a1a0e7223 */ /* 0x000fce000000000b */
.L_x_48:
        /* <DEDUP_REMOVED lines=13> */
[----:B-1----:R-:W-:-:S03]  /*0940*/  LEA R2, P0, R6, UR6, 0x2 ;  /* 0x0000000606027c11 */ /* 0x002fc6000f8010ff */
[----:B------:R-:W3:Y:S01]  /*0950*/  LDG.E R10, desc[UR12][R10.64] ;  /* 0x0000000c0a0a7981 */ /* 0x000ee2000c1e1900 */
[----:B------:R-:W-:Y:S01]  /*0960*/  LEA.HI.X R3, R6, UR7, R3, 0x2, P0 ;  /* 0x0000000706037c11 */ /* 0x000fe200080f1403 */
[----:B--2---:R-:W-:-:S04]  /*0970*/  IMAD.WIDE R4, R13, 0x4, R4 ;  /* 0x000000040d047825 */ /* 0x004fc800078e0204 */
[----:B------:R-:W2:Y:S04]  /*0980*/  LDG.E R12, desc[UR12][R2.64+0x4] ;  /* 0x0000040c020c7981 */ /* 0x000ea8000c1e1900 */
[----:B------:R-:W3:Y:S04]  /*0990*/  LDG.E R13, desc[UR12][R4.64] ;  /* 0x0000000c040d7981 */ /* 0x000ee8000c1e1900 */
[----:B------:R-:W2:Y:S04]  /*09a0*/  LDG.E R6, desc[UR12][R4.64+0x4] ;  /* 0x0000040c04067981 */ /* 0x000ea8000c1e1900 */
[----:B------:R-:W4:Y:S04]  /*09b0*/  LDG.E R15, desc[UR12][R4.64+0x8] ;  /* 0x0000080c040f7981 */ /* 0x000f28000c1e1900 */
[----:B------:R-:W4:Y:S04]  /*09c0*/  LDG.E R16, desc[UR12][R2.64+0x8] ;  /* 0x0000080c02107981 */ /* 0x000f28000c1e1900 */
[----:B------:R-:W5:Y:S04]  /*09d0*/  LDG.E R18, desc[UR12][R2.64+0xc] ;  /* 0x00000c0c02127981 */ /* 0x000f68000c1e1900 */
[----:B------:R-:W5:Y:S01]  /*09e0*/  LDG.E R17, desc[UR12][R4.64+0xc] ;  /* 0x00000c0c04117981 */ /* 0x000f62000c1e1900 */
[----:B------:R-:W-:Y:S01]  /*09f0*/  UIADD3 UR4, UPT, UPT, UR4, 0x4, URZ ;  /* 0x0000000404047890 */ /* 0x000fe2000fffe0ff */
[----:B---3--:R-:W-:-:S04]  /*0a00*/  FFMA R13, R13, R10, R14 ;  /* 0x0000000a0d0d7223 */ /* 0x008fc8000000000e */
[----:B--2---:R-:W-:-:S04]  /*0a10*/  FFMA R6, R6, R12, R13 ;  /* 0x0000000c06067223 */ /* 0x004fc8000000000d */
[----:B----4-:R-:W-:-:S04]  /*0a20*/  FFMA R6, R15, R16, R6 ;  /* 0x000000100f067223 */ /* 0x010fc80000000006 */
[----:B-----5:R-:W-:-:S07]  /*0a30*/  FFMA R14, R17, R18, R6 ;  /* 0x00000012110e7223 */ /* 0x020fce0000000006 */
.L_x_49:
[----:B------:R-:W-:Y:S05]  /*0a40*/  BRA.U !UP1, `(.L_x_45) ;  /* 0x00000001094c7547 */ /* 0x000fea000b800000 */
[----:B------:R-:W0:Y:S01]  /*0a50*/  LDC.64 R4, c[0x0][0x388] ;  /* 0x0000e200ff047b82 */ /* 0x000e220000000a00 */
[----:B------:R-:W-:Y:S01]  /*0a60*/  IADD3 R9, PT, PT, R9, UR4, RZ ;  /* 0x0000000409097c10 */ /* 0x000fe2000fffe0ff */
[----:B------:R-:W-:Y:S01]  /*0a70*/  UIADD3 UR5, UPT, UPT, -UR5, URZ, URZ ;  /* 0x000000ff05057290 */ /* 0x000fe2000fffe1ff */
[----:B------:R-:W-:-:S05]  /*0a80*/  IADD3 R11, PT, PT, R8, UR4, RZ ;  /* 0x00000004080b7c10 */ /* 0x000fca000fffe0ff */
[----:B------:R-:W1:Y:S01]  /*0a90*/  LDC.64 R2, c[0x0][0x380] ;  /* 0x0000e000ff027b82 */ /* 0x000e620000000a00 */
[----:B0-----:R-:W-:-:S03]  /*0aa0*/  IMAD.WIDE.U32 R4, R9, 0x4, R4 ;  /* 0x0000000409047825 */ /* 0x001fc600078e0004 */
[----:B------:R-:W-:Y:S02]  /*0ab0*/  MOV R10, R4 ;  /* 0x00000004000a7202 */ /* 0x000fe40000000f00 */
[----:B------:R-:W-:-:S07]  /*0ac0*/  MOV R9, R5 ;  /* 0x0000000500097202 */ /* 0x000fce0000000f00 */
.L_x_50:
[----:B-1----:R-:W-:Y:S01]  /*0ad0*/  IMAD.WIDE R4, R11, 0x4, R2 ;  /* 0x000000040b047825 */ /* 0x002fe200078e0202 */
[----:B------:R-:W-:-:S05]  /*0ae0*/  MOV R8, R10 ;  /* 0x0000000a00087202 */ /* 0x000fca0000000f00 */
[----:B------:R-:W2:Y:S04]  /*0af0*/  LDG.E R5, desc[UR12][R4.64] ;  /* 0x0000000c04057981 */ /* 0x000ea8000c1e1900 */
[----:B------:R0:W2:Y:S01]  /*0b00*/  LDG.E R6, desc[UR12][R8.64] ;  /* 0x0000000c08067981 */ /* 0x0000a2000c1e1900 */
[----:B------:R-:W-:Y:S01]  /*0b10*/  UIADD3 UR5, UPT, UPT, UR5, 0x1, URZ ;  /* 0x0000000105057890 */ /* 0x000fe2000fffe0ff */
[----:B------:R-:W-:Y:S02]  /*0b20*/  IADD3 R10, P0, PT, R10, 0x4, RZ ;  /* 0x000000040a0a7810 */ /* 0x000fe40007f1e0ff */
[----:B------:R-:W-:Y:S01]  /*0b30*/  IADD3 R11, PT, PT, R11, 0x1, RZ ;  /* 0x000000010b0b7810 */ /* 0x000fe20007ffe0ff */
[----:B------:R-:W-:Y:S01]  /*0b40*/  UISETP.NE.AND UP0, UPT, UR5, URZ, UPT ;  /* 0x000000ff0500728c */ /* 0x000fe2000bf05270 */
[----:B0-----:R-:W-:Y:S01]  /*0b50*/  IADD3.X R9, PT, PT, RZ, R9, RZ, P0, !PT ;  /* 0x00000009ff097210 */ /* 0x001fe200007fe4ff */
[----:B--2---:R-:W-:-:S07]  /*0b60*/  FFMA R14, R5, R6, R14 ;  /* 0x00000006050e7223 */ /* 0x004fce000000000e */
[----:B------:R-:W-:Y:S05]  /*0b70*/  BRA.U UP0, `(.L_x_50) ;  /* 0xfffffffd00d47547 */ /* 0x000fea000b83ffff */
.L_x_45:
        /* <DEDUP_REMOVED lines=9> */
.L_x_51:
        /* <DEDUP_REMOVED lines=15> */
.L_x_59:


//--------------------- .nv.shared.reserved.0     --------------------------
	.section	.nv.shared.reserved.0,"aw",@nobits
	.weak		__nv_reservedSMEM_offset_0_alias
	.size		__nv_reservedSMEM_offset_0_alias, 0, 64
	.other		__nv_reservedSMEM_offset_0_alias,@"STO_CUDA_RESERVED_SHARED STV_DEFAULT"
__nv_reservedSMEM_offset_0_alias:
	.zero		0
	.zero		64


//--------------------- .nv.constant0._Z13mutualCheckV3PiPKii --------------------------
	.section	.nv.constant0._Z13mutualCheckV3PiPKii,"a",@progbits
	.sectionflags	@""
	.align	4
.nv.constant0._Z13mutualCheckV3PiPKii:
	.zero		916


//--------------------- .nv.constant0._Z13mutualCheckV2PiPKii --------------------------
	.section	.nv.constant0._Z13mutualCheckV2PiPKii,"a",@progbits
	.sectionflags	@""
	.align	4
.nv.constant0._Z13mutualCheckV2PiPKii:
	.zero		916


//--------------------- .nv.constant0._Z11mutualCheckPKiS0_Pii --------------------------
	.section	.nv.constant0._Z11mutualCheckPKiS0_Pii,"a",@progbits
	.sectionflags	@""
	.align	4
.nv.constant0._Z11mutualCheckPKiS0_Pii:
	.zero		924


//--------------------- .nv.constant0._Z20findNearestNeighborsPKfS0_PiPfiiff --------------------------
	.section	.nv.constant0._Z20findNearestNeighborsPKfS0_PiPfiiff,"a",@progbits
	.sectionflags	@""
	.align	4
.nv.constant0._Z20findNearestNeighborsPKfS0_PiPfiiff:
	.zero		944


//--------------------- .nv.constant0._Z9find_nnV2PKfPiPfiif --------------------------
	.section	.nv.constant0._Z9find_nnV2PKfPiPfiif,"a",@progbits
	.sectionflags	@""
	.align	4
.nv.constant0._Z9find_nnV2PKfPiPfiif:
	.zero		932


//--------------------- .nv.constant0._Z7find_nnPKfPiPfiif --------------------------
	.section	.nv.constant0._Z7find_nnPKfPiPfiif,"a",@progbits
	.sectionflags	@""
	.align	4
.nv.constant0._Z7find_nnPKfPiPfiif:
	.zero		932


//--------------------- .nv.constant0._Z30similarityMatrixAndTransposeV2PKfS0_iiiPfS1_ --------------------------
	.section	.nv.constant0._Z30similarityMatrixAndTransposeV2PKfS0_iiiPfS1_,"a",@progbits
	.sectionflags	@""
	.align	4
.nv.constant0._Z30similarityMatrixAndTransposeV2PKfS0_iiiPfS1_:
	.zero		944


//--------------------- .nv.constant0._Z28similarityMatrixAndTransposePKfS0_iiiPfS1_ --------------------------
	.section	.nv.constant0._Z28similarityMatrixAndTransposePKfS0_iiiPfS1_,"a",@progbits
	.sectionflags	@""
	.align	4
.nv.constant0._Z28similarityMatrixAndTransposePKfS0_iiiPfS1_:
	.zero		944


//--------------------- SYMBOLS --------------------------

	.type		.nv.reservedSmem.offset0,@object
	.size		.nv.reservedSmem.offset0,0x4
